//
// Generated by NVIDIA NVVM Compiler
//
// Compiler Build ID: CL-36424714
// Cuda compilation tools, release 13.0, V13.0.88
// Based on NVVM 20.0.0
//

.version 9.0
.target sm_100
.address_size 64

	// .globl	_Z16pack_1bit_kernelPKhPhmm

.visible .entry _Z16pack_1bit_kernelPKhPhmm(
	.param .u64 .ptr .align 1 _Z16pack_1bit_kernelPKhPhmm_param_0,
	.param .u64 .ptr .align 1 _Z16pack_1bit_kernelPKhPhmm_param_1,
	.param .u64 _Z16pack_1bit_kernelPKhPhmm_param_2,
	.param .u64 _Z16pack_1bit_kernelPKhPhmm_param_3
)
{
	.reg .pred 	%p<11>;
	.reg .b16 	%rs<52>;
	.reg .b32 	%r<10>;
	.reg .b64 	%rd<44>;

	ld.param.u64 	%rd21, [_Z16pack_1bit_kernelPKhPhmm_param_0];
	ld.param.u64 	%rd18, [_Z16pack_1bit_kernelPKhPhmm_param_1];
	ld.param.u64 	%rd19, [_Z16pack_1bit_kernelPKhPhmm_param_2];
	ld.param.u64 	%rd20, [_Z16pack_1bit_kernelPKhPhmm_param_3];
	cvta.to.global.u64 	%rd1, %rd21;
	mov.u32 	%r1, %ctaid.x;
	mov.u32 	%r2, %ntid.x;
	mov.u32 	%r3, %tid.x;
	mad.lo.s32 	%r4, %r1, %r2, %r3;
	cvt.u64.u32 	%rd2, %r4;
	shr.u64 	%rd3, %rd19, 3;
	mul.lo.s64 	%rd22, %rd3, %rd20;
	setp.le.u64 	%p1, %rd22, %rd2;
	@%p1 bra 	$L__BB0_20;
	and.b64  	%rd23, %rd20, -4294967296;
	setp.ne.s64 	%p2, %rd23, 0;
	@%p2 bra 	$L__BB0_3;
	cvt.u32.u64 	%r5, %rd20;
	cvt.u32.u64 	%r6, %rd2;
	div.u32 	%r7, %r6, %r5;
	mul.lo.s32 	%r8, %r7, %r5;
	sub.s32 	%r9, %r6, %r8;
	cvt.u64.u32 	%rd42, %r7;
	cvt.u64.u32 	%rd43, %r9;
	bra.uni 	$L__BB0_4;
$L__BB0_3:
	div.u64 	%rd42, %rd2, %rd20;
	mul.lo.s64 	%rd24, %rd42, %rd20;
	sub.s64 	%rd43, %rd2, %rd24;
$L__BB0_4:
	setp.ge.u64 	%p3, %rd42, %rd3;
	@%p3 bra 	$L__BB0_20;
	mad.lo.s64 	%rd10, %rd42, %rd20, %rd43;
	add.s64 	%rd25, %rd1, %rd10;
	ld.global.nc.u8 	%rs16, [%rd25];
	cvt.u16.u8 	%rs17, %rs16;
	shl.b16 	%rs46, %rs17, 7;
	add.s64 	%rd11, %rd3, %rd42;
	setp.ge.u64 	%p4, %rd11, %rd19;
	@%p4 bra 	$L__BB0_7;
	mad.lo.s64 	%rd26, %rd11, %rd20, %rd43;
	add.s64 	%rd27, %rd1, %rd26;
	ld.global.nc.u8 	%rs18, [%rd27];
	cvt.u16.u8 	%rs19, %rs18;
	shl.b16 	%rs20, %rs19, 6;
	and.b16  	%rs21, %rs20, 64;
	or.b16  	%rs46, %rs46, %rs21;
$L__BB0_7:
	add.s64 	%rd12, %rd11, %rd3;
	setp.ge.u64 	%p5, %rd12, %rd19;
	@%p5 bra 	$L__BB0_9;
	mad.lo.s64 	%rd28, %rd12, %rd20, %rd43;
	add.s64 	%rd29, %rd1, %rd28;
	ld.global.nc.u8 	%rs22, [%rd29];
	cvt.u16.u8 	%rs23, %rs22;
	shl.b16 	%rs24, %rs23, 5;
	and.b16  	%rs25, %rs24, 32;
	or.b16  	%rs46, %rs46, %rs25;
$L__BB0_9:
	add.s64 	%rd13, %rd12, %rd3;
	setp.ge.u64 	%p6, %rd13, %rd19;
	@%p6 bra 	$L__BB0_11;
	mad.lo.s64 	%rd30, %rd13, %rd20, %rd43;
	add.s64 	%rd31, %rd1, %rd30;
	ld.global.nc.u8 	%rs26, [%rd31];
	cvt.u16.u8 	%rs27, %rs26;
	shl.b16 	%rs28, %rs27, 4;
	and.b16  	%rs29, %rs28, 16;
	or.b16  	%rs46, %rs46, %rs29;
$L__BB0_11:
	add.s64 	%rd14, %rd13, %rd3;
	setp.ge.u64 	%p7, %rd14, %rd19;
	@%p7 bra 	$L__BB0_13;
	mad.lo.s64 	%rd32, %rd14, %rd20, %rd43;
	add.s64 	%rd33, %rd1, %rd32;
	ld.global.nc.u8 	%rs30, [%rd33];
	cvt.u16.u8 	%rs31, %rs30;
	shl.b16 	%rs32, %rs31, 3;
	and.b16  	%rs33, %rs32, 8;
	or.b16  	%rs46, %rs46, %rs33;
$L__BB0_13:
	add.s64 	%rd15, %rd14, %rd3;
	setp.ge.u64 	%p8, %rd15, %rd19;
	@%p8 bra 	$L__BB0_15;
	mad.lo.s64 	%rd34, %rd15, %rd20, %rd43;
	add.s64 	%rd35, %rd1, %rd34;
	ld.global.nc.u8 	%rs34, [%rd35];
	cvt.u16.u8 	%rs35, %rs34;
	shl.b16 	%rs36, %rs35, 2;
	and.b16  	%rs37, %rs36, 4;
	or.b16  	%rs46, %rs46, %rs37;
$L__BB0_15:
	add.s64 	%rd16, %rd15, %rd3;
	setp.ge.u64 	%p9, %rd16, %rd19;
	@%p9 bra 	$L__BB0_17;
	mad.lo.s64 	%rd36, %rd16, %rd20, %rd43;
	add.s64 	%rd37, %rd1, %rd36;
	ld.global.nc.u8 	%rs38, [%rd37];
	cvt.u16.u8 	%rs39, %rs38;
	shl.b16 	%rs40, %rs39, 1;
	and.b16  	%rs41, %rs40, 2;
	or.b16  	%rs46, %rs46, %rs41;
$L__BB0_17:
	add.s64 	%rd38, %rd16, %rd3;
	mad.lo.s64 	%rd17, %rd38, %rd20, %rd43;
	setp.ge.u64 	%p10, %rd38, %rd19;
	@%p10 bra 	$L__BB0_19;
	add.s64 	%rd39, %rd1, %rd17;
	ld.global.nc.u8 	%rs42, [%rd39];
	cvt.u16.u8 	%rs43, %rs42;
	and.b16  	%rs44, %rs43, 1;
	or.b16  	%rs46, %rs46, %rs44;
$L__BB0_19:
	cvta.to.global.u64 	%rd40, %rd18;
	add.s64 	%rd41, %rd40, %rd10;
	st.global.u8 	[%rd41], %rs46;
$L__BB0_20:
	ret;

}
	// .globl	_Z16pack_2bit_kernelPKhPhmm
.visible .entry _Z16pack_2bit_kernelPKhPhmm(
	.param .u64 .ptr .align 1 _Z16pack_2bit_kernelPKhPhmm_param_0,
	.param .u64 .ptr .align 1 _Z16pack_2bit_kernelPKhPhmm_param_1,
	.param .u64 _Z16pack_2bit_kernelPKhPhmm_param_2,
	.param .u64 _Z16pack_2bit_kernelPKhPhmm_param_3
)
{
	.reg .pred 	%p<7>;
	.reg .b16 	%rs<24>;
	.reg .b32 	%r<10>;
	.reg .b64 	%rd<32>;

	ld.param.u64 	%rd17, [_Z16pack_2bit_kernelPKhPhmm_param_0];
	ld.param.u64 	%rd14, [_Z16pack_2bit_kernelPKhPhmm_param_1];
	ld.param.u64 	%rd15, [_Z16pack_2bit_kernelPKhPhmm_param_2];
	ld.param.u64 	%rd16, [_Z16pack_2bit_kernelPKhPhmm_param_3];
	cvta.to.global.u64 	%rd1, %rd17;
	mov.u32 	%r1, %ctaid.x;
	mov.u32 	%r2, %ntid.x;
	mov.u32 	%r3, %tid.x;
	mad.lo.s32 	%r4, %r1, %r2, %r3;
	cvt.u64.u32 	%rd2, %r4;
	shr.u64 	%rd3, %rd15, 2;
	mul.lo.s64 	%rd18, %rd3, %rd16;
	setp.le.u64 	%p1, %rd18, %rd2;
	@%p1 bra 	$L__BB1_12;
	and.b64  	%rd19, %rd16, -4294967296;
	setp.ne.s64 	%p2, %rd19, 0;
	@%p2 bra 	$L__BB1_3;
	cvt.u32.u64 	%r5, %rd16;
	cvt.u32.u64 	%r6, %rd2;
	div.u32 	%r7, %r6, %r5;
	mul.lo.s32 	%r8, %r7, %r5;
	sub.s32 	%r9, %r6, %r8;
	cvt.u64.u32 	%rd30, %r7;
	cvt.u64.u32 	%rd31, %r9;
	bra.uni 	$L__BB1_4;
$L__BB1_3:
	div.u64 	%rd30, %rd2, %rd16;
	mul.lo.s64 	%rd20, %rd30, %rd16;
	sub.s64 	%rd31, %rd2, %rd20;
$L__BB1_4:
	setp.ge.u64 	%p3, %rd30, %rd3;
	@%p3 bra 	$L__BB1_12;
	mad.lo.s64 	%rd10, %rd30, %rd16, %rd31;
	add.s64 	%rd21, %rd1, %rd10;
	ld.global.nc.u8 	%rs8, [%rd21];
	cvt.u16.u8 	%rs9, %rs8;
	shl.b16 	%rs22, %rs9, 6;
	add.s64 	%rd11, %rd3, %rd30;
	setp.ge.u64 	%p4, %rd11, %rd15;
	@%p4 bra 	$L__BB1_7;
	mad.lo.s64 	%rd22, %rd11, %rd16, %rd31;
	add.s64 	%rd23, %rd1, %rd22;
	ld.global.nc.u8 	%rs10, [%rd23];
	cvt.u16.u8 	%rs11, %rs10;
	shl.b16 	%rs12, %rs11, 4;
	and.b16  	%rs13, %rs12, 48;
	or.b16  	%rs22, %rs22, %rs13;
$L__BB1_7:
	add.s64 	%rd12, %rd11, %rd3;
	setp.ge.u64 	%p5, %rd12, %rd15;
	@%p5 bra 	$L__BB1_9;
	mad.lo.s64 	%rd24, %rd12, %rd16, %rd31;
	add.s64 	%rd25, %rd1, %rd24;
	ld.global.nc.u8 	%rs14, [%rd25];
	cvt.u16.u8 	%rs15, %rs14;
	shl.b16 	%rs16, %rs15, 2;
	and.b16  	%rs17, %rs16, 12;
	or.b16  	%rs22, %rs22, %rs17;
$L__BB1_9:
	add.s64 	%rd26, %rd12, %rd3;
	mad.lo.s64 	%rd13, %rd26, %rd16, %rd31;
	setp.ge.u64 	%p6, %rd26, %rd15;
	@%p6 bra 	$L__BB1_11;
	add.s64 	%rd27, %rd1, %rd13;
	ld.global.nc.u8 	%rs18, [%rd27];
	cvt.u16.u8 	%rs19, %rs18;
	and.b16  	%rs20, %rs19, 3;
	or.b16  	%rs22, %rs22, %rs20;
$L__BB1_11:
	cvta.to.global.u64 	%rd28, %rd14;
	add.s64 	%rd29, %rd28, %rd10;
	st.global.u8 	[%rd29], %rs22;
$L__BB1_12:
	ret;

}
	// .globl	_Z16pack_3bit_kernelPKjPimm
.visible .entry _Z16pack_3bit_kernelPKjPimm(
	.param .u64 .ptr .align 1 _Z16pack_3bit_kernelPKjPimm_param_0,
	.param .u64 .ptr .align 1 _Z16pack_3bit_kernelPKjPimm_param_1,
	.param .u64 _Z16pack_3bit_kernelPKjPimm_param_2,
	.param .u64 _Z16pack_3bit_kernelPKjPimm_param_3
)
{
	.reg .pred 	%p<13>;
	.reg .b32 	%r<66>;
	.reg .b64 	%rd<62>;

	ld.param.u64 	%rd23, [_Z16pack_3bit_kernelPKjPimm_param_0];
	ld.param.u64 	%rd20, [_Z16pack_3bit_kernelPKjPimm_param_1];
	ld.param.u64 	%rd21, [_Z16pack_3bit_kernelPKjPimm_param_2];
	ld.param.u64 	%rd22, [_Z16pack_3bit_kernelPKjPimm_param_3];
	cvta.to.global.u64 	%rd1, %rd23;
	mov.u32 	%r20, %ctaid.x;
	mov.u32 	%r21, %ntid.x;
	mov.u32 	%r22, %tid.x;
	mad.lo.s32 	%r23, %r20, %r21, %r22;
	cvt.u64.u32 	%rd2, %r23;
	mul.hi.u64 	%rd24, %rd21, -3689348814741910323;
	shr.u64 	%rd3, %rd24, 3;
	mul.lo.s64 	%rd25, %rd3, %rd22;
	setp.le.u64 	%p1, %rd25, %rd2;
	@%p1 bra 	$L__BB2_24;
	and.b64  	%rd26, %rd22, -4294967296;
	setp.ne.s64 	%p2, %rd26, 0;
	@%p2 bra 	$L__BB2_3;
	cvt.u32.u64 	%r24, %rd22;
	cvt.u32.u64 	%r25, %rd2;
	div.u32 	%r26, %r25, %r24;
	mul.lo.s32 	%r27, %r26, %r24;
	sub.s32 	%r28, %r25, %r27;
	cvt.u64.u32 	%rd60, %r26;
	cvt.u64.u32 	%rd61, %r28;
	bra.uni 	$L__BB2_4;
$L__BB2_3:
	div.u64 	%rd60, %rd2, %rd22;
	mul.lo.s64 	%rd27, %rd60, %rd22;
	sub.s64 	%rd61, %rd2, %rd27;
$L__BB2_4:
	setp.ge.u64 	%p3, %rd60, %rd3;
	@%p3 bra 	$L__BB2_24;
	mad.lo.s64 	%rd10, %rd60, %rd22, %rd61;
	shl.b64 	%rd28, %rd10, 2;
	add.s64 	%rd29, %rd1, %rd28;
	ld.global.nc.u32 	%r29, [%rd29];
	shl.b32 	%r30, %r29, 27;
	and.b32  	%r58, %r30, 939524096;
	add.s64 	%rd11, %rd3, %rd60;
	setp.ge.u64 	%p4, %rd11, %rd21;
	@%p4 bra 	$L__BB2_7;
	mad.lo.s64 	%rd30, %rd11, %rd22, %rd61;
	shl.b64 	%rd31, %rd30, 2;
	add.s64 	%rd32, %rd1, %rd31;
	ld.global.nc.u32 	%r31, [%rd32];
	shl.b32 	%r32, %r31, 24;
	and.b32  	%r33, %r32, 117440512;
	or.b32  	%r58, %r33, %r58;
$L__BB2_7:
	add.s64 	%rd12, %rd11, %rd3;
	setp.ge.u64 	%p5, %rd12, %rd21;
	@%p5 bra 	$L__BB2_9;
	mad.lo.s64 	%rd33, %rd12, %rd22, %rd61;
	shl.b64 	%rd34, %rd33, 2;
	add.s64 	%rd35, %rd1, %rd34;
	ld.global.nc.u32 	%r34, [%rd35];
	shl.b32 	%r35, %r34, 21;
	and.b32  	%r36, %r35, 14680064;
	or.b32  	%r58, %r36, %r58;
$L__BB2_9:
	add.s64 	%rd13, %rd12, %rd3;
	setp.ge.u64 	%p6, %rd13, %rd21;
	@%p6 bra 	$L__BB2_11;
	mad.lo.s64 	%rd36, %rd13, %rd22, %rd61;
	shl.b64 	%rd37, %rd36, 2;
	add.s64 	%rd38, %rd1, %rd37;
	ld.global.nc.u32 	%r37, [%rd38];
	shl.b32 	%r38, %r37, 18;
	and.b32  	%r39, %r38, 1835008;
	or.b32  	%r58, %r39, %r58;
$L__BB2_11:
	add.s64 	%rd14, %rd13, %rd3;
	setp.ge.u64 	%p7, %rd14, %rd21;
	@%p7 bra 	$L__BB2_13;
	mad.lo.s64 	%rd39, %rd14, %rd22, %rd61;
	shl.b64 	%rd40, %rd39, 2;
	add.s64 	%rd41, %rd1, %rd40;
	ld.global.nc.u32 	%r40, [%rd41];
	shl.b32 	%r41, %r40, 15;
	and.b32  	%r42, %r41, 229376;
	or.b32  	%r58, %r42, %r58;
$L__BB2_13:
	add.s64 	%rd15, %rd14, %rd3;
	setp.ge.u64 	%p8, %rd15, %rd21;
	@%p8 bra 	$L__BB2_15;
	mad.lo.s64 	%rd42, %rd15, %rd22, %rd61;
	shl.b64 	%rd43, %rd42, 2;
	add.s64 	%rd44, %rd1, %rd43;
	ld.global.nc.u32 	%r43, [%rd44];
	shl.b32 	%r44, %r43, 12;
	and.b32  	%r45, %r44, 28672;
	or.b32  	%r58, %r45, %r58;
$L__BB2_15:
	add.s64 	%rd16, %rd15, %rd3;
	setp.ge.u64 	%p9, %rd16, %rd21;
	@%p9 bra 	$L__BB2_17;
	mad.lo.s64 	%rd45, %rd16, %rd22, %rd61;
	shl.b64 	%rd46, %rd45, 2;
	add.s64 	%rd47, %rd1, %rd46;
	ld.global.nc.u32 	%r46, [%rd47];
	shl.b32 	%r47, %r46, 9;
	and.b32  	%r48, %r47, 3584;
	or.b32  	%r58, %r48, %r58;
$L__BB2_17:
	add.s64 	%rd17, %rd16, %rd3;
	setp.ge.u64 	%p10, %rd17, %rd21;
	@%p10 bra 	$L__BB2_19;
	mad.lo.s64 	%rd48, %rd17, %rd22, %rd61;
	shl.b64 	%rd49, %rd48, 2;
	add.s64 	%rd50, %rd1, %rd49;
	ld.global.nc.u32 	%r49, [%rd50];
	shl.b32 	%r50, %r49, 6;
	and.b32  	%r51, %r50, 448;
	or.b32  	%r58, %r51, %r58;
$L__BB2_19:
	add.s64 	%rd18, %rd17, %rd3;
	setp.ge.u64 	%p11, %rd18, %rd21;
	@%p11 bra 	$L__BB2_21;
	mad.lo.s64 	%rd51, %rd18, %rd22, %rd61;
	shl.b64 	%rd52, %rd51, 2;
	add.s64 	%rd53, %rd1, %rd52;
	ld.global.nc.u32 	%r52, [%rd53];
	shl.b32 	%r53, %r52, 3;
	and.b32  	%r54, %r53, 56;
	or.b32  	%r58, %r54, %r58;
$L__BB2_21:
	add.s64 	%rd54, %rd18, %rd3;
	mad.lo.s64 	%rd19, %rd54, %rd22, %rd61;
	setp.ge.u64 	%p12, %rd54, %rd21;
	@%p12 bra 	$L__BB2_23;
	shl.b64 	%rd55, %rd19, 2;
	add.s64 	%rd56, %rd1, %rd55;
	ld.global.nc.u32 	%r55, [%rd56];
	and.b32  	%r56, %r55, 7;
	or.b32  	%r58, %r56, %r58;
$L__BB2_23:
	cvta.to.global.u64 	%rd57, %rd20;
	add.s64 	%rd59, %rd57, %rd28;
	st.global.u32 	[%rd59], %r58;
$L__BB2_24:
	ret;

}
	// .globl	_Z16pack_4bit_kernelPKhPhmm
.visible .entry _Z16pack_4bit_kernelPKhPhmm(
	.param .u64 .ptr .align 1 _Z16pack_4bit_kernelPKhPhmm_param_0,
	.param .u64 .ptr .align 1 _Z16pack_4bit_kernelPKhPhmm_param_1,
	.param .u64 _Z16pack_4bit_kernelPKhPhmm_param_2,
	.param .u64 _Z16pack_4bit_kernelPKhPhmm_param_3
)
{
	.reg .pred 	%p<5>;
	.reg .b16 	%rs<10>;
	.reg .b32 	%r<10>;
	.reg .b64 	%rd<26>;

	ld.param.u64 	%rd15, [_Z16pack_4bit_kernelPKhPhmm_param_0];
	ld.param.u64 	%rd12, [_Z16pack_4bit_kernelPKhPhmm_param_1];
	ld.param.u64 	%rd13, [_Z16pack_4bit_kernelPKhPhmm_param_2];
	ld.param.u64 	%rd14, [_Z16pack_4bit_kernelPKhPhmm_param_3];
	cvta.to.global.u64 	%rd1, %rd15;
	mov.u32 	%r1, %ctaid.x;
	mov.u32 	%r2, %ntid.x;
	mov.u32 	%r3, %tid.x;
	mad.lo.s32 	%r4, %r1, %r2, %r3;
	cvt.u64.u32 	%rd2, %r4;
	shr.u64 	%rd3, %rd13, 1;
	mul.lo.s64 	%rd16, %rd3, %rd14;
	setp.le.u64 	%p1, %rd16, %rd2;
	@%p1 bra 	$L__BB3_8;
	and.b64  	%rd17, %rd14, -4294967296;
	setp.ne.s64 	%p2, %rd17, 0;
	@%p2 bra 	$L__BB3_3;
	cvt.u32.u64 	%r5, %rd14;
	cvt.u32.u64 	%r6, %rd2;
	div.u32 	%r7, %r6, %r5;
	mul.lo.s32 	%r8, %r7, %r5;
	sub.s32 	%r9, %r6, %r8;
	cvt.u64.u32 	%rd24, %r7;
	cvt.u64.u32 	%rd25, %r9;
	bra.uni 	$L__BB3_4;
$L__BB3_3:
	div.u64 	%rd24, %rd2, %rd14;
	mul.lo.s64 	%rd18, %rd24, %rd14;
	sub.s64 	%rd25, %rd2, %rd18;
$L__BB3_4:
	setp.ge.u64 	%p3, %rd24, %rd3;
	@%p3 bra 	$L__BB3_8;
	mad.lo.s64 	%rd10, %rd24, %rd14, %rd25;
	add.s64 	%rd19, %rd1, %rd10;
	ld.global.nc.u8 	%rs4, [%rd19];
	cvt.u16.u8 	%rs5, %rs4;
	shl.b16 	%rs9, %rs5, 4;
	add.s64 	%rd20, %rd3, %rd24;
	mad.lo.s64 	%rd11, %rd20, %rd14, %rd25;
	setp.ge.u64 	%p4, %rd20, %rd13;
	@%p4 bra 	$L__BB3_7;
	add.s64 	%rd21, %rd1, %rd11;
	ld.global.nc.u8 	%rs6, [%rd21];
	cvt.u16.u8 	%rs7, %rs6;
	and.b16  	%rs8, %rs7, 15;
	or.b16  	%rs9, %rs9, %rs8;
$L__BB3_7:
	cvta.to.global.u64 	%rd22, %rd12;
	add.s64 	%rd23, %rd22, %rd10;
	st.global.u8 	[%rd23], %rs9;
$L__BB3_8:
	ret;

}
	// .globl	_Z16pack_8bit_kernelPKhPhm
.visible .entry _Z16pack_8bit_kernelPKhPhm(
	.param .u64 .ptr .align 1 _Z16pack_8bit_kernelPKhPhm_param_0,
	.param .u64 .ptr .align 1 _Z16pack_8bit_kernelPKhPhm_param_1,
	.param .u64 _Z16pack_8bit_kernelPKhPhm_param_2
)
{
	.reg .pred 	%p<2>;
	.reg .b16 	%rs<3>;
	.reg .b32 	%r<5>;
	.reg .b64 	%rd<9>;

	ld.param.u64 	%rd2, [_Z16pack_8bit_kernelPKhPhm_param_0];
	ld.param.u64 	%rd3, [_Z16pack_8bit_kernelPKhPhm_param_1];
	ld.param.u64 	%rd4, [_Z16pack_8bit_kernelPKhPhm_param_2];
	mov.u32 	%r1, %ctaid.x;
	mov.u32 	%r2, %ntid.x;
	mov.u32 	%r3, %tid.x;
	mad.lo.s32 	%r4, %r1, %r2, %r3;
	cvt.u64.u32 	%rd1, %r4;
	setp.le.u64 	%p1, %rd4, %rd1;
	@%p1 bra 	$L__BB4_2;
	cvta.to.global.u64 	%rd5, %rd2;
	cvta.to.global.u64 	%rd6, %rd3;
	add.s64 	%rd7, %rd5, %rd1;
	ld.global.nc.u8 	%rs1, [%rd7];
	cvt.u16.u8 	%rs2, %rs1;
	add.s64 	%rd8, %rd6, %rd1;
	st.global.u8 	[%rd8], %rs2;
$L__BB4_2:
	ret;

}


// ===== COMPILED SASS (sm_100) =====

	.target	sm_100

	.elftype	@"ET_EXEC"


//--------------------- .note.nv.tkinfo           --------------------------
	.section	.note.nv.tkinfo,"",@"SHT_NOTE"
	.sectionflags	@"SHF_NOTE_NV_TKINFO"
	.tkinfo
        /*0018*/ 	.word	0x00000002
        /*0030*/ 	.string	""
        /*0030*/ 	.string	"ptxas"
        /*0030*/ 	.string	"Cuda compilation tools, release 13.0, V13.0.88"
        /*0030*/ 	.string	"Build cuda_13.0.r13.0/compiler.36424714_0"
        /*0030*/ 	.string	"-arch sm_100 -m 64 "



//--------------------- .note.nv.cuinfo           --------------------------
	.section	.note.nv.cuinfo,"",@"SHT_NOTE"
	.sectionflags	@"SHF_NOTE_NV_CUINFO"
        /*0018*/ 	.short	0x0002
        /*001a*/ 	.short	0x0064
        /*001c*/ 	.short	0x0082
	.zero		2


//--------------------- .nv.info                  --------------------------
	.section	.nv.info,"",@"SHT_CUDA_INFO"
	.align	4


	//----- nvinfo : EIATTR_REGCOUNT
	.align		4
        /*0000*/ 	.byte	0x04, 0x2f
        /*0002*/ 	.short	(.L_1 - .L_0)
	.align		4
.L_0:
        /*0004*/ 	.word	index@(_Z16pack_1bit_kernelPKhPhmm)
        /*0008*/ 	.word	0x0000001a


	//----- nvinfo : EIATTR_FRAME_SIZE
	.align		4
.L_1:
        /*000c*/ 	.byte	0x04, 0x11
        /*000e*/ 	.short	(.L_3 - .L_2)
	.align		4
.L_2:
        /*0010*/ 	.word	index@($__internal_3_$__cuda_sm20_div_u64)
        /*0014*/ 	.word	0x00000000


	//----- nvinfo : EIATTR_FRAME_SIZE
	.align		4
.L_3:
        /*0018*/ 	.byte	0x04, 0x11
        /*001a*/ 	.short	(.L_5 - .L_4)
	.align		4
.L_4:
        /*001c*/ 	.word	index@(_Z16pack_1bit_kernelPKhPhmm)
        /*0020*/ 	.word	0x00000000


	//----- nvinfo : EIATTR_REGCOUNT
	.align		4
.L_5:
        /*0024*/ 	.byte	0x04, 0x2f
        /*0026*/ 	.short	(.L_7 - .L_6)
	.align		4
.L_6:
        /*0028*/ 	.word	index@(_Z16pack_2bit_kernelPKhPhmm)
        /*002c*/ 	.word	0x00000012


	//----- nvinfo : EIATTR_FRAME_SIZE
	.align		4
.L_7:
        /*0030*/ 	.byte	0x04, 0x11
        /*0032*/ 	.short	(.L_9 - .L_8)
	.align		4
.L_8:
        /*0034*/ 	.word	index@($__internal_2_$__cuda_sm20_div_u64)
        /*0038*/ 	.word	0x00000000


	//----- nvinfo : EIATTR_FRAME_SIZE
	.align		4
.L_9:
        /*003c*/ 	.byte	0x04, 0x11
        /*003e*/ 	.short	(.L_11 - .L_10)
	.align		4
.L_10:
        /*0040*/ 	.word	index@(_Z16pack_2bit_kernelPKhPhmm)
        /*0044*/ 	.word	0x00000000


	//----- nvinfo : EIATTR_REGCOUNT
	.align		4
.L_11:
        /*0048*/ 	.byte	0x04, 0x2f
        /*004a*/ 	.short	(.L_13 - .L_12)
	.align		4
.L_12:
        /*004c*/ 	.word	index@(_Z16pack_3bit_kernelPKjPimm)
        /*0050*/ 	.word	0x0000001f


	//----- nvinfo : EIATTR_FRAME_SIZE
	.align		4
.L_13:
        /*0054*/ 	.byte	0x04, 0x11
        /*0056*/ 	.short	(.L_15 - .L_14)
	.align		4
.L_14:
        /*0058*/ 	.word	index@($__internal_1_$__cuda_sm20_div_u64)
        /*005c*/ 	.word	0x00000000


	//----- nvinfo : EIATTR_FRAME_SIZE
	.align		4
.L_15:
        /*0060*/ 	.byte	0x04, 0x11
        /*0062*/ 	.short	(.L_17 - .L_16)
	.align		4
.L_16:
        /*0064*/ 	.word	index@(_Z16pack_3bit_kernelPKjPimm)
        /*0068*/ 	.word	0x00000000


	//----- nvinfo : EIATTR_REGCOUNT
	.align		4
.L_17:
        /*006c*/ 	.byte	0x04, 0x2f
        /*006e*/ 	.short	(.L_19 - .L_18)
	.align		4
.L_18:
        /*0070*/ 	.word	index@(_Z16pack_4bit_kernelPKhPhmm)
        /*0074*/ 	.word	0x00000012


	//----- nvinfo : EIATTR_FRAME_SIZE
	.align		4
.L_19:
        /*0078*/ 	.byte	0x04, 0x11
        /*007a*/ 	.short	(.L_21 - .L_20)
	.align		4
.L_20:
        /*007c*/ 	.word	index@($__internal_0_$__cuda_sm20_div_u64)
        /*0080*/ 	.word	0x00000000


	//----- nvinfo : EIATTR_FRAME_SIZE
	.align		4
.L_21:
        /*0084*/ 	.byte	0x04, 0x11
        /*0086*/ 	.short	(.L_23 - .L_22)
	.align		4
.L_22:
        /*0088*/ 	.word	index@(_Z16pack_4bit_kernelPKhPhmm)
        /*008c*/ 	.word	0x00000000


	//----- nvinfo : EIATTR_REGCOUNT
	.align		4
.L_23:
        /*0090*/ 	.byte	0x04, 0x2f
        /*0092*/ 	.short	(.L_25 - .L_24)
	.align		4
.L_24:
        /*0094*/ 	.word	index@(_Z16pack_8bit_kernelPKhPhm)
        /*0098*/ 	.word	0x00000008


	//----- nvinfo : EIATTR_FRAME_SIZE
	.align		4
.L_25:
        /*009c*/ 	.byte	0x04, 0x11
        /*009e*/ 	.short	(.L_27 - .L_26)
	.align		4
.L_26:
        /*00a0*/ 	.word	index@(_Z16pack_8bit_kernelPKhPhm)
        /*00a4*/ 	.word	0x00000000


	//----- nvinfo : EIATTR_MIN_STACK_SIZE
	.align		4
.L_27:
        /*00a8*/ 	.byte	0x04, 0x12
        /*00aa*/ 	.short	(.L_29 - .L_28)
	.align		4
.L_28:
        /*00ac*/ 	.word	index@(_Z16pack_8bit_kernelPKhPhm)
        /*00b0*/ 	.word	0x00000000


	//----- nvinfo : EIATTR_MIN_STACK_SIZE
	.align		4
.L_29:
        /*00b4*/ 	.byte	0x04, 0x12
        /*00b6*/ 	.short	(.L_31 - .L_30)
	.align		4
.L_30:
        /*00b8*/ 	.word	index@(_Z16pack_4bit_kernelPKhPhmm)
        /*00bc*/ 	.word	0x00000000


	//----- nvinfo : EIATTR_MIN_STACK_SIZE
	.align		4
.L_31:
        /*00c0*/ 	.byte	0x04, 0x12
        /*00c2*/ 	.short	(.L_33 - .L_32)
	.align		4
.L_32:
        /*00c4*/ 	.word	index@(_Z16pack_3bit_kernelPKjPimm)
        /*00c8*/ 	.word	0x00000000


	//----- nvinfo : EIATTR_MIN_STACK_SIZE
	.align		4
.L_33:
        /*00cc*/ 	.byte	0x04, 0x12
        /*00ce*/ 	.short	(.L_35 - .L_34)
	.align		4
.L_34:
        /*00d0*/ 	.word	index@(_Z16pack_2bit_kernelPKhPhmm)
        /*00d4*/ 	.word	0x00000000


	//----- nvinfo : EIATTR_MIN_STACK_SIZE
	.align		4
.L_35:
        /*00d8*/ 	.byte	0x04, 0x12
        /*00da*/ 	.short	(.L_37 - .L_36)
	.align		4
.L_36:
        /*00dc*/ 	.word	index@(_Z16pack_1bit_kernelPKhPhmm)
        /*00e0*/ 	.word	0x00000000
.L_37:


//--------------------- .nv.compat                --------------------------
	.section	.nv.compat,"",@"SHT_CUDA_COMPAT_INFO"
	.align	4
        /*0000*/ 	.byte	0x02, 0x09, 0x00, 0x00, 0x02, 0x02, 0x01, 0x00, 0x02, 0x05, 0x05, 0x00, 0x03, 0x07, 0x01, 0x01
        /*0010*/ 	.byte	0x02, 0x03, 0x00, 0x00, 0x02, 0x06, 0x01, 0x00, 0x04, 0x0b, 0x08, 0x00, 0x09, 0x00, 0x00, 0x00
        /*0020*/ 	.byte	0x00, 0x00, 0x00, 0x00


//--------------------- .nv.info._Z16pack_8bit_kernelPKhPhm --------------------------
	.section	.nv.info._Z16pack_8bit_kernelPKhPhm,"",@"SHT_CUDA_INFO"
	.sectionflags	@""
	.align	4


	//----- nvinfo : EIATTR_CUDA_API_VERSION
	.align		4
        /*0000*/ 	.byte	0x04, 0x37
        /*0002*/ 	.short	(.L_39 - .L_38)
.L_38:
        /*0004*/ 	.word	0x00000082


	//----- nvinfo : EIATTR_KPARAM_INFO
	.align		4
.L_39:
        /*0008*/ 	.byte	0x04, 0x17
        /*000a*/ 	.short	(.L_41 - .L_40)
.L_40:
        /*000c*/ 	.word	0x00000000
        /*0010*/ 	.short	0x0002
        /*0012*/ 	.short	0x0010
        /*0014*/ 	.byte	0x00, 0xf0, 0x21, 0x00


	//----- nvinfo : EIATTR_KPARAM_INFO
	.align		4
.L_41:
        /*0018*/ 	.byte	0x04, 0x17
        /*001a*/ 	.short	(.L_43 - .L_42)
.L_42:
        /*001c*/ 	.word	0x00000000
        /*0020*/ 	.short	0x0001
        /*0022*/ 	.short	0x0008
        /*0024*/ 	.byte	0x00, 0xf5, 0x21, 0x00


	//----- nvinfo : EIATTR_KPARAM_INFO
	.align		4
.L_43:
        /*0028*/ 	.byte	0x04, 0x17
        /*002a*/ 	.short	(.L_45 - .L_44)
.L_44:
        /*002c*/ 	.word	0x00000000
        /*0030*/ 	.short	0x0000
        /*0032*/ 	.short	0x0000
        /*0034*/ 	.byte	0x00, 0xf5, 0x21, 0x00


	//----- nvinfo : EIATTR_SPARSE_MMA_MASK
	.align		4
.L_45:
        /*0038*/ 	.byte	0x03, 0x50
        /*003a*/ 	.short	0x0000


	//----- nvinfo : EIATTR_MAXREG_COUNT
	.align		4
        /*003c*/ 	.byte	0x03, 0x1b
        /*003e*/ 	.short	0x00ff


	//----- nvinfo : EIATTR_MERCURY_ISA_VERSION
	.align		4
        /*0040*/ 	.byte	0x03, 0x5f
        /*0042*/ 	.short	0x0101


	//----- nvinfo : EIATTR_VRC_CTA_INIT_COUNT
	.align		4
        /*0044*/ 	.byte	0x02, 0x4a
	.zero		1
	.zero		1


	//----- nvinfo : EIATTR_EXIT_INSTR_OFFSETS
	.align		4
        /*0048*/ 	.byte	0x04, 0x1c
        /*004a*/ 	.short	(.L_47 - .L_46)


	//   ....[0]....
.L_46:
        /*004c*/ 	.word	0x00000080


	//   ....[1]....
        /*0050*/ 	.word	0x00000110


	//----- nvinfo : EIATTR_CBANK_PARAM_SIZE
	.align		4
.L_47:
        /*0054*/ 	.byte	0x03, 0x19
        /*0056*/ 	.short	0x0018


	//----- nvinfo : EIATTR_PARAM_CBANK
	.align		4
        /*0058*/ 	.byte	0x04, 0x0a
        /*005a*/ 	.short	(.L_49 - .L_48)
	.align		4
.L_48:
        /*005c*/ 	.word	index@(.nv.constant0._Z16pack_8bit_kernelPKhPhm)
        /*0060*/ 	.short	0x0380
        /*0062*/ 	.short	0x0018


	//----- nvinfo : EIATTR_SW_WAR
	.align		4
.L_49:
        /*0064*/ 	.byte	0x04, 0x36
        /*0066*/ 	.short	(.L_51 - .L_50)
.L_50:
        /*0068*/ 	.word	0x00000008
.L_51:


//--------------------- .nv.info._Z16pack_4bit_kernelPKhPhmm --------------------------
	.section	.nv.info._Z16pack_4bit_kernelPKhPhmm,"",@"SHT_CUDA_INFO"
	.sectionflags	@""
	.align	4


	//----- nvinfo : EIATTR_CUDA_API_VERSION
	.align		4
        /*0000*/ 	.byte	0x04, 0x37
        /*0002*/ 	.short	(.L_53 - .L_52)
.L_52:
        /*0004*/ 	.word	0x00000082


	//----- nvinfo : EIATTR_KPARAM_INFO
	.align		4
.L_53:
        /*0008*/ 	.byte	0x04, 0x17
        /*000a*/ 	.short	(.L_55 - .L_54)
.L_54:
        /*000c*/ 	.word	0x00000000
        /*0010*/ 	.short	0x0003
        /*0012*/ 	.short	0x0018
        /*0014*/ 	.byte	0x00, 0xf0, 0x21, 0x00


	//----- nvinfo : EIATTR_KPARAM_INFO
	.align		4
.L_55:
        /*0018*/ 	.byte	0x04, 0x17
        /*001a*/ 	.short	(.L_57 - .L_56)
.L_56:
        /*001c*/ 	.word	0x00000000
        /*0020*/ 	.short	0x0002
        /*0022*/ 	.short	0x0010
        /*0024*/ 	.byte	0x00, 0xf0, 0x21, 0x00


	//----- nvinfo : EIATTR_KPARAM_INFO
	.align		4
.L_57:
        /*0028*/ 	.byte	0x04, 0x17
        /*002a*/ 	.short	(.L_59 - .L_58)
.L_58:
        /*002c*/ 	.word	0x00000000
        /*0030*/ 	.short	0x0001
        /*0032*/ 	.short	0x0008
        /*0034*/ 	.byte	0x00, 0xf5, 0x21, 0x00


	//----- nvinfo : EIATTR_KPARAM_INFO
	.align		4
.L_59:
        /*0038*/ 	.byte	0x04, 0x17
        /*003a*/ 	.short	(.L_61 - .L_60)
.L_60:
        /*003c*/ 	.word	0x00000000
        /*0040*/ 	.short	0x0000
        /*0042*/ 	.short	0x0000
        /*0044*/ 	.byte	0x00, 0xf5, 0x21, 0x00


	//----- nvinfo : EIATTR_SPARSE_MMA_MASK
	.align		4
.L_61:
        /*0048*/ 	.byte	0x03, 0x50
        /*004a*/ 	.short	0x0000


	//----- nvinfo : EIATTR_MAXREG_COUNT
	.align		4
        /*004c*/ 	.byte	0x03, 0x1b
        /*004e*/ 	.short	0x00ff


	//----- nvinfo : EIATTR_MERCURY_ISA_VERSION
	.align		4
        /*0050*/ 	.byte	0x03, 0x5f
        /*0052*/ 	.short	0x0101


	//----- nvinfo : EIATTR_VRC_CTA_INIT_COUNT
	.align		4
        /*0054*/ 	.byte	0x02, 0x4a
	.zero		1
	.zero		1


	//----- nvinfo : EIATTR_EXIT_INSTR_OFFSETS
	.align		4
        /*0058*/ 	.byte	0x04, 0x1c
        /*005a*/ 	.short	(.L_63 - .L_62)


	//   ....[0]....
.L_62:
        /*005c*/ 	.word	0x000000f0


	//   ....[1]....
        /*0060*/ 	.word	0x00000390


	//   ....[2]....
        /*0064*/ 	.word	0x00000560


	//----- nvinfo : EIATTR_CRS_STACK_SIZE
	.align		4
.L_63:
        /*0068*/ 	.byte	0x04, 0x1e
        /*006a*/ 	.short	(.L_65 - .L_64)
.L_64:
        /*006c*/ 	.word	0x00000000


	//----- nvinfo : EIATTR_CBANK_PARAM_SIZE
	.align		4
.L_65:
        /*0070*/ 	.byte	0x03, 0x19
        /*0072*/ 	.short	0x0020


	//----- nvinfo : EIATTR_PARAM_CBANK
	.align		4
        /*0074*/ 	.byte	0x04, 0x0a
        /*0076*/ 	.short	(.L_67 - .L_66)
	.align		4
.L_66:
        /*0078*/ 	.word	index@(.nv.constant0._Z16pack_4bit_kernelPKhPhmm)
        /*007c*/ 	.short	0x0380
        /*007e*/ 	.short	0x0020


	//----- nvinfo : EIATTR_SW_WAR
	.align		4
.L_67:
        /*0080*/ 	.byte	0x04, 0x36
        /*0082*/ 	.short	(.L_69 - .L_68)
.L_68:
        /*0084*/ 	.word	0x00000008
.L_69:


//--------------------- .nv.info._Z16pack_3bit_kernelPKjPimm --------------------------
	.section	.nv.info._Z16pack_3bit_kernelPKjPimm,"",@"SHT_CUDA_INFO"
	.sectionflags	@""
	.align	4


	//----- nvinfo : EIATTR_CUDA_API_VERSION
	.align		4
        /*0000*/ 	.byte	0x04, 0x37
        /*0002*/ 	.short	(.L_71 - .L_70)
.L_70:
        /*0004*/ 	.word	0x00000082


	//----- nvinfo : EIATTR_KPARAM_INFO
	.align		4
.L_71:
        /*0008*/ 	.byte	0x04, 0x17
        /*000a*/ 	.short	(.L_73 - .L_72)
.L_72:
        /*000c*/ 	.word	0x00000000
        /*0010*/ 	.short	0x0003
        /*0012*/ 	.short	0x0018
        /*0014*/ 	.byte	0x00, 0xf0, 0x21, 0x00


	//----- nvinfo : EIATTR_KPARAM_INFO
	.align		4
.L_73:
        /*0018*/ 	.byte	0x04, 0x17
        /*001a*/ 	.short	(.L_75 - .L_74)
.L_74:
        /*001c*/ 	.word	0x00000000
        /*0020*/ 	.short	0x0002
        /*0022*/ 	.short	0x0010
        /*0024*/ 	.byte	0x00, 0xf0, 0x21, 0x00


	//----- nvinfo : EIATTR_KPARAM_INFO
	.align		4
.L_75:
        /*0028*/ 	.byte	0x04, 0x17
        /*002a*/ 	.short	(.L_77 - .L_76)
.L_76:
        /*002c*/ 	.word	0x00000000
        /*0030*/ 	.short	0x0001
        /*0032*/ 	.short	0x0008
        /*0034*/ 	.byte	0x00, 0xf5, 0x21, 0x00


	//----- nvinfo : EIATTR_KPARAM_INFO
	.align		4
.L_77:
        /*0038*/ 	.byte	0x04, 0x17
        /*003a*/ 	.short	(.L_79 - .L_78)
.L_78:
        /*003c*/ 	.word	0x00000000
        /*0040*/ 	.short	0x0000
        /*0042*/ 	.short	0x0000
        /*0044*/ 	.byte	0x00, 0xf5, 0x21, 0x00


	//----- nvinfo : EIATTR_SPARSE_MMA_MASK
	.align		4
.L_79:
        /*0048*/ 	.byte	0x03, 0x50
        /*004a*/ 	.short	0x0000


	//----- nvinfo : EIATTR_MAXREG_COUNT
	.align		4
        /*004c*/ 	.byte	0x03, 0x1b
        /*004e*/ 	.short	0x00ff


	//----- nvinfo : EIATTR_MERCURY_ISA_VERSION
	.align		4
        /*0050*/ 	.byte	0x03, 0x5f
        /*0052*/ 	.short	0x0101


	//----- nvinfo : EIATTR_VRC_CTA_INIT_COUNT
	.align		4
        /*0054*/ 	.byte	0x02, 0x4a
	.zero		1
	.zero		1


	//----- nvinfo : EIATTR_EXIT_INSTR_OFFSETS
	.align		4
        /*0058*/ 	.byte	0x04, 0x1c
        /*005a*/ 	.short	(.L_81 - .L_80)


	//   ....[0]....
.L_80:
        /*005c*/ 	.word	0x00000160


	//   ....[1]....
        /*0060*/ 	.word	0x000003d0


	//   ....[2]....
        /*0064*/ 	.word	0x00000cf0


	//----- nvinfo : EIATTR_CRS_STACK_SIZE
	.align		4
.L_81:
        /*0068*/ 	.byte	0x04, 0x1e
        /*006a*/ 	.short	(.L_83 - .L_82)
.L_82:
        /*006c*/ 	.word	0x00000000


	//----- nvinfo : EIATTR_CBANK_PARAM_SIZE
	.align		4
.L_83:
        /*0070*/ 	.byte	0x03, 0x19
        /*0072*/ 	.short	0x0020


	//----- nvinfo : EIATTR_PARAM_CBANK
	.align		4
        /*0074*/ 	.byte	0x04, 0x0a
        /*0076*/ 	.short	(.L_85 - .L_84)
	.align		4
.L_84:
        /*0078*/ 	.word	index@(.nv.constant0._Z16pack_3bit_kernelPKjPimm)
        /*007c*/ 	.short	0x0380
        /*007e*/ 	.short	0x0020


	//----- nvinfo : EIATTR_SW_WAR
	.align		4
.L_85:
        /*0080*/ 	.byte	0x04, 0x36
        /*0082*/ 	.short	(.L_87 - .L_86)
.L_86:
        /*0084*/ 	.word	0x00000008
.L_87:


//--------------------- .nv.info._Z16pack_2bit_kernelPKhPhmm --------------------------
	.section	.nv.info._Z16pack_2bit_kernelPKhPhmm,"",@"SHT_CUDA_INFO"
	.sectionflags	@""
	.align	4


	//----- nvinfo : EIATTR_CUDA_API_VERSION
	.align		4
        /*0000*/ 	.byte	0x04, 0x37
        /*0002*/ 	.short	(.L_89 - .L_88)
.L_88:
        /*0004*/ 	.word	0x00000082


	//----- nvinfo : EIATTR_KPARAM_INFO
	.align		4
.L_89:
        /*0008*/ 	.byte	0x04, 0x17
        /*000a*/ 	.short	(.L_91 - .L_90)
.L_90:
        /*000c*/ 	.word	0x00000000
        /*0010*/ 	.short	0x0003
        /*0012*/ 	.short	0x0018
        /*0014*/ 	.byte	0x00, 0xf0, 0x21, 0x00


	//----- nvinfo : EIATTR_KPARAM_INFO
	.align		4
.L_91:
        /*0018*/ 	.byte	0x04, 0x17
        /*001a*/ 	.short	(.L_93 - .L_92)
.L_92:
        /*001c*/ 	.word	0x00000000
        /*0020*/ 	.short	0x0002
        /*0022*/ 	.short	0x0010
        /*0024*/ 	.byte	0x00, 0xf0, 0x21, 0x00


	//----- nvinfo : EIATTR_KPARAM_INFO
	.align		4
.L_93:
        /*0028*/ 	.byte	0x04, 0x17
        /*002a*/ 	.short	(.L_95 - .L_94)
.L_94:
        /*002c*/ 	.word	0x00000000
        /*0030*/ 	.short	0x0001
        /*0032*/ 	.short	0x0008
        /*0034*/ 	.byte	0x00, 0xf5, 0x21, 0x00


	//----- nvinfo : EIATTR_KPARAM_INFO
	.align		4
.L_95:
        /*0038*/ 	.byte	0x04, 0x17
        /*003a*/ 	.short	(.L_97 - .L_96)
.L_96:
        /*003c*/ 	.word	0x00000000
        /*0040*/ 	.short	0x0000
        /*0042*/ 	.short	0x0000
        /*0044*/ 	.byte	0x00, 0xf5, 0x21, 0x00


	//----- nvinfo : EIATTR_SPARSE_MMA_MASK
	.align		4
.L_97:
        /*0048*/ 	.byte	0x03, 0x50
        /*004a*/ 	.short	0x0000


	//----- nvinfo : EIATTR_MAXREG_COUNT
	.align		4
        /*004c*/ 	.byte	0x03, 0x1b
        /*004e*/ 	.short	0x00ff


	//----- nvinfo : EIATTR_MERCURY_ISA_VERSION
	.align		4
        /*0050*/ 	.byte	0x03, 0x5f
        /*0052*/ 	.short	0x0101


	//----- nvinfo : EIATTR_VRC_CTA_INIT_COUNT
	.align		4
        /*0054*/ 	.byte	0x02, 0x4a
	.zero		1
	.zero		1


	//----- nvinfo : EIATTR_EXIT_INSTR_OFFSETS
	.align		4
        /*0058*/ 	.byte	0x04, 0x1c
        /*005a*/ 	.short	(.L_99 - .L_98)


	//   ....[0]....
.L_98:
        /*005c*/ 	.word	0x000000f0


	//   ....[1]....
        /*0060*/ 	.word	0x00000390


	//   ....[2]....
        /*0064*/ 	.word	0x00000720


	//----- nvinfo : EIATTR_CRS_STACK_SIZE
	.align		4
.L_99:
        /*0068*/ 	.byte	0x04, 0x1e
        /*006a*/ 	.short	(.L_101 - .L_100)
.L_100:
        /*006c*/ 	.word	0x00000000


	//----- nvinfo : EIATTR_CBANK_PARAM_SIZE
	.align		4
.L_101:
        /*0070*/ 	.byte	0x03, 0x19
        /*0072*/ 	.short	0x0020


	//----- nvinfo : EIATTR_PARAM_CBANK
	.align		4
        /*0074*/ 	.byte	0x04, 0x0a
        /*0076*/ 	.short	(.L_103 - .L_102)
	.align		4
.L_102:
        /*0078*/ 	.word	index@(.nv.constant0._Z16pack_2bit_kernelPKhPhmm)
        /*007c*/ 	.short	0x0380
        /*007e*/ 	.short	0x0020


	//----- nvinfo : EIATTR_SW_WAR
	.align		4
.L_103:
        /*0080*/ 	.byte	0x04, 0x36
        /*0082*/ 	.short	(.L_105 - .L_104)
.L_104:
        /*0084*/ 	.word	0x00000008
.L_105:


//--------------------- .nv.info._Z16pack_1bit_kernelPKhPhmm --------------------------
	.section	.nv.info._Z16pack_1bit_kernelPKhPhmm,"",@"SHT_CUDA_INFO"
	.sectionflags	@""
	.align	4


	//----- nvinfo : EIATTR_CUDA_API_VERSION
	.align		4
        /*0000*/ 	.byte	0x04, 0x37
        /*0002*/ 	.short	(.L_107 - .L_106)
.L_106:
        /*0004*/ 	.word	0x00000082


	//----- nvinfo : EIATTR_KPARAM_INFO
	.align		4
.L_107:
        /*0008*/ 	.byte	0x04, 0x17
        /*000a*/ 	.short	(.L_109 - .L_108)
.L_108:
        /*000c*/ 	.word	0x00000000
        /*0010*/ 	.short	0x0003
        /*0012*/ 	.short	0x0018
        /*0014*/ 	.byte	0x00, 0xf0, 0x21, 0x00


	//----- nvinfo : EIATTR_KPARAM_INFO
	.align		4
.L_109:
        /*0018*/ 	.byte	0x04, 0x17
        /*001a*/ 	.short	(.L_111 - .L_110)
.L_110:
        /*001c*/ 	.word	0x00000000
        /*0020*/ 	.short	0x0002
        /*0022*/ 	.short	0x0010
        /*0024*/ 	.byte	0x00, 0xf0, 0x21, 0x00


	//----- nvinfo : EIATTR_KPARAM_INFO
	.align		4
.L_111:
        /*0028*/ 	.byte	0x04, 0x17
        /*002a*/ 	.short	(.L_113 - .L_112)
.L_112:
        /*002c*/ 	.word	0x00000000
        /*0030*/ 	.short	0x0001
        /*0032*/ 	.short	0x0008
        /*0034*/ 	.byte	0x00, 0xf5, 0x21, 0x00


	//----- nvinfo : EIATTR_KPARAM_INFO
	.align		4
.L_113:
        /*0038*/ 	.byte	0x04, 0x17
        /*003a*/ 	.short	(.L_115 - .L_114)
.L_114:
        /*003c*/ 	.word	0x00000000
        /*0040*/ 	.short	0x0000
        /*0042*/ 	.short	0x0000
        /*0044*/ 	.byte	0x00, 0xf5, 0x21, 0x00


	//----- nvinfo : EIATTR_SPARSE_MMA_MASK
	.align		4
.L_115:
        /*0048*/ 	.byte	0x03, 0x50
        /*004a*/ 	.short	0x0000


	//----- nvinfo : EIATTR_MAXREG_COUNT
	.align		4
        /*004c*/ 	.byte	0x03, 0x1b
        /*004e*/ 	.short	0x00ff


	//----- nvinfo : EIATTR_MERCURY_ISA_VERSION
	.align		4
        /*0050*/ 	.byte	0x03, 0x5f
        /*0052*/ 	.short	0x0101


	//----- nvinfo : EIATTR_VRC_CTA_INIT_COUNT
	.align		4
        /*0054*/ 	.byte	0x02, 0x4a
	.zero		1
	.zero		1


	//----- nvinfo : EIATTR_EXIT_INSTR_OFFSETS
	.align		4
        /*0058*/ 	.byte	0x04, 0x1c
        /*005a*/ 	.short	(.L_117 - .L_116)


	//   ....[0]....
.L_116:
        /*005c*/ 	.word	0x000000f0


	//   ....[1]....
        /*0060*/ 	.word	0x00000360


	//   ....[2]....
        /*0064*/ 	.word	0x00000a40


	//----- nvinfo : EIATTR_CRS_STACK_SIZE
	.align		4
.L_117:
        /*0068*/ 	.byte	0x04, 0x1e
        /*006a*/ 	.short	(.L_119 - .L_118)
.L_118:
        /*006c*/ 	.word	0x00000000


	//----- nvinfo : EIATTR_CBANK_PARAM_SIZE
	.align		4
.L_119:
        /*0070*/ 	.byte	0x03, 0x19
        /*0072*/ 	.short	0x0020


	//----- nvinfo : EIATTR_PARAM_CBANK
	.align		4
        /*0074*/ 	.byte	0x04, 0x0a
        /*0076*/ 	.short	(.L_121 - .L_120)
	.align		4
.L_120:
        /*0078*/ 	.word	index@(.nv.constant0._Z16pack_1bit_kernelPKhPhmm)
        /*007c*/ 	.short	0x0380
        /*007e*/ 	.short	0x0020


	//----- nvinfo : EIATTR_SW_WAR
	.align		4
.L_121:
        /*0080*/ 	.byte	0x04, 0x36
        /*0082*/ 	.short	(.L_123 - .L_122)
.L_122:
        /*0084*/ 	.word	0x00000008
.L_123:


//--------------------- .nv.callgraph             --------------------------
	.section	.nv.callgraph,"",@"SHT_CUDA_CALLGRAPH"
	.align	4
	.sectionentsize	8
	.align		4
        /*0000*/ 	.word	0x00000000
	.align		4
        /*0004*/ 	.word	0xffffffff
	.align		4
        /*0008*/ 	.word	0x00000000
	.align		4
        /*000c*/ 	.word	0xfffffffe
	.align		4
        /*0010*/ 	.word	0x00000000
	.align		4
        /*0014*/ 	.word	0xfffffffd
	.align		4
        /*0018*/ 	.word	0x00000000
	.align		4
        /*001c*/ 	.word	0xfffffffc


//--------------------- .text._Z16pack_8bit_kernelPKhPhm --------------------------
	.section	.text._Z16pack_8bit_kernelPKhPhm,"ax",@progbits
	.align	128
        .global         _Z16pack_8bit_kernelPKhPhm
        .type           _Z16pack_8bit_kernelPKhPhm,@function
        .size           _Z16pack_8bit_kernelPKhPhm,(.L_x_17 - _Z16pack_8bit_kernelPKhPhm)
        .other          _Z16pack_8bit_kernelPKhPhm,@"STO_CUDA_ENTRY STV_DEFAULT"
_Z16pack_8bit_kernelPKhPhm:
.text._Z16pack_8bit_kernelPKhPhm:
[----:B------:R-:W-:Y:S01]  /*0000*/  LDC R1, c[0x0][0x37c] ;  /* 0x0000df00ff017b82 */ /* 0x000fe20000000800 */
[----:B------:R-:W0:Y:S07]  /*0010*/  S2R R3, SR_TID.X ;  /* 0x0000000000037919 */ /* 0x000e2e0000002100 */
[----:B------:R-:W0:Y:S01]  /*0020*/  S2UR UR4, SR_CTAID.X ;  /* 0x00000000000479c3 */ /* 0x000e220000002500 */
[----:B------:R-:W1:Y:S07]  /*0030*/  LDCU.64 UR6, c[0x0][0x390] ;  /* 0x00007200ff0677ac */ /* 0x000e6e0008000a00 */
[----:B------:R-:W0:Y:S02]  /*0040*/  LDC R4, c[0x0][0x360] ;  /* 0x0000d800ff047b82 */ /* 0x000e240000000800 */
[----:B0-----:R-:W-:-:S05]  /*0050*/  IMAD R4, R4, UR4, R3 ;  /* 0x0000000404047c24 */ /* 0x001fca000f8e0203 */
[----:B-1----:R-:W-:-:S04]  /*0060*/  ISETP.GE.U32.AND P0, PT, R4, UR6, PT ;  /* 0x0000000604007c0c */ /* 0x002fc8000bf06070 */
[----:B------:R-:W-:-:S13]  /*0070*/  ISETP.GE.U32.AND.EX P0, PT, RZ, UR7, PT, P0 ;  /* 0x00000007ff007c0c */ /* 0x000fda000bf06100 */
[----:B------:R-:W-:Y:S05]  /*0080*/  @P0 EXIT ;  /* 0x000000000000094d */ /* 0x000fea0003800000 */
[----:B------:R-:W0:Y:S01]  /*0090*/  LDCU.128 UR8, c[0x0][0x380] ;  /* 0x00007000ff0877ac */ /* 0x000e220008000c00 */
[----:B------:R-:W1:Y:S01]  /*00a0*/  LDCU.64 UR4, c[0x0][0x358] ;  /* 0x00006b00ff0477ac */ /* 0x000e620008000a00 */
[----:B0-----:R-:W-:-:S05]  /*00b0*/  IADD3 R2, P0, PT, R4, UR8, RZ ;  /* 0x0000000804027c10 */ /* 0x001fca000ff1e0ff */
[----:B------:R-:W-:-:S06]  /*00c0*/  IMAD.X R3, RZ, RZ, UR9, P0 ;  /* 0x00000009ff037e24 */ /* 0x000fcc00080e06ff */
[----:B-1----:R-:W2:Y:S01]  /*00d0*/  LDG.E.U8.CONSTANT R3, desc[UR4][R2.64] ;  /* 0x0000000402037981 */ /* 0x002ea2000c1e9100 */
[----:B------:R-:W-:-:S05]  /*00e0*/  IADD3 R4, P0, PT, R4, UR10, RZ ;  /* 0x0000000a04047c10 */ /* 0x000fca000ff1e0ff */
[----:B------:R-:W-:-:S05]  /*00f0*/  IMAD.X R5, RZ, RZ, UR11, P0 ;  /* 0x0000000bff057e24 */ /* 0x000fca00080e06ff */
[----:B--2---:R-:W-:Y:S01]  /*0100*/  STG.E.U8 desc[UR4][R4.64], R3 ;  /* 0x0000000304007986 */ /* 0x004fe2000c101104 */
[----:B------:R-:W-:Y:S05]  /*0110*/  EXIT ;  /* 0x000000000000794d */ /* 0x000fea0003800000 */
.L_x_0:
[----:B------:R-:W-:-:S00]  /*0120*/  BRA `(.L_x_0) ;  /* 0xfffffffc00fc7947 */ /* 0x000fc0000383ffff */
[----:B------:R-:W-:-:S00]  /*0130*/  NOP ;  /* 0x0000000000007918 */ /* 0x000fc00000000000 */
        /* <DEDUP_REMOVED lines=12> */
.L_x_17:


//--------------------- .text._Z16pack_4bit_kernelPKhPhmm --------------------------
	.section	.text._Z16pack_4bit_kernelPKhPhmm,"ax",@progbits
	.align	128
        .global         _Z16pack_4bit_kernelPKhPhmm
        .type           _Z16pack_4bit_kernelPKhPhmm,@function
        .size           _Z16pack_4bit_kernelPKhPhmm,(.L_x_13 - _Z16pack_4bit_kernelPKhPhmm)
        .other          _Z16pack_4bit_kernelPKhPhmm,@"STO_CUDA_ENTRY STV_DEFAULT"
_Z16pack_4bit_kernelPKhPhmm:
.text._Z16pack_4bit_kernelPKhPhmm:
[----:B------:R-:W-:Y:S01]  /*0000*/  LDC R1, c[0x0][0x37c] ;  /* 0x0000df00ff017b82 */ /* 0x000fe20000000800 */
[----:B------:R-:W0:Y:S01]  /*0010*/  S2R R3, SR_TID.X ;  /* 0x0000000000037919 */ /* 0x000e220000002100 */
[----:B------:R-:W1:Y:S06]  /*0020*/  LDCU.128 UR4, c[0x0][0x390] ;  /* 0x00007200ff0477ac */ /* 0x000e6c0008000c00 */
[----:B------:R-:W0:Y:S08]  /*0030*/  S2UR UR8, SR_CTAID.X ;  /* 0x00000000000879c3 */ /* 0x000e300000002500 */
[----:B------:R-:W0:Y:S01]  /*0040*/  LDC R2, c[0x0][0x360] ;  /* 0x0000d800ff027b82 */ /* 0x000e220000000800 */
[----:B-1----:R-:W-:-:S02]  /*0050*/  USHF.R.U32.HI UR10, URZ, 0x1, UR5 ;  /* 0x00000001ff0a7899 */ /* 0x002fc40008011605 */
[----:B------:R-:W-:Y:S02]  /*0060*/  USHF.R.U64 UR5, UR4, 0x1, UR5 ;  /* 0x0000000104057899 */ /* 0x000fe40008001205 */
[----:B------:R-:W-:Y:S02]  /*0070*/  UIMAD UR4, UR10, UR6, URZ ;  /* 0x000000060a0472a4 */ /* 0x000fe4000f8e02ff */
[----:B------:R-:W-:Y:S02]  /*0080*/  UIMAD.WIDE.U32 UR12, UR5, UR6, URZ ;  /* 0x00000006050c72a5 */ /* 0x000fe4000f8e00ff */
[----:B------:R-:W-:-:S04]  /*0090*/  UIMAD UR4, UR5, UR7, UR4 ;  /* 0x00000007050472a4 */ /* 0x000fc8000f8e0204 */
[----:B------:R-:W-:Y:S01]  /*00a0*/  UIADD3 UR4, UPT, UPT, UR13, UR4, URZ ;  /* 0x000000040d047290 */ /* 0x000fe2000fffe0ff */
[----:B0-----:R-:W-:-:S05]  /*00b0*/  IMAD R2, R2, UR8, R3 ;  /* 0x0000000802027c24 */ /* 0x001fca000f8e0203 */
[----:B------:R-:W-:Y:S01]  /*00c0*/  IMAD.U32 R0, RZ, RZ, UR4 ;  /* 0x00000004ff007e24 */ /* 0x000fe2000f8e00ff */
[----:B------:R-:W-:-:S04]  /*00d0*/  ISETP.LT.U32.AND P0, PT, R2, UR12, PT ;  /* 0x0000000c02007c0c */ /* 0x000fc8000bf01070 */
[----:B------:R-:W-:-:S13]  /*00e0*/  ISETP.GT.U32.AND.EX P0, PT, R0, RZ, PT, P0 ;  /* 0x000000ff0000720c */ /* 0x000fda0003f04100 */
[----:B------:R-:W-:Y:S05]  /*00f0*/  @!P0 EXIT ;  /* 0x000000000000894d */ /* 0x000fea0003800000 */
[----:B------:R-:W-:-:S09]  /*0100*/  UISETP.NE.U32.AND UP0, UPT, UR7, URZ, UPT ;  /* 0x000000ff0700728c */ /* 0x000fd2000bf05070 */
[----:B------:R-:W-:Y:S05]  /*0110*/  BRA.U UP0, `(.L_x_1) ;  /* 0x0000000100607547 */ /* 0x000fea000b800000 */
[----:B------:R-:W0:Y:S01]  /*0120*/  I2F.U32.RP R0, UR6 ;  /* 0x0000000600007d06 */ /* 0x000e220008209000 */
[----:B------:R-:W-:Y:S01]  /*0130*/  ISETP.NE.U32.AND P2, PT, RZ, UR6, PT ;  /* 0x00000006ff007c0c */ /* 0x000fe2000bf45070 */
[----:B------:R-:W-:-:S06]  /*0140*/  IMAD.MOV.U32 R11, RZ, RZ, RZ ;  /* 0x000000ffff0b7224 */ /* 0x000fcc00078e00ff */
[----:B0-----:R-:W0:Y:S02]  /*0150*/  MUFU.RCP R0, R0 ;  /* 0x0000000000007308 */ /* 0x001e240000001000 */
[----:B0-----:R-:W-:-:S06]  /*0160*/  VIADD R4, R0, 0xffffffe ;  /* 0x0ffffffe00047836 */ /* 0x001fcc0000000000 */
[----:B------:R0:W1:Y:S02]  /*0170*/  F2I.FTZ.U32.TRUNC.NTZ R5, R4 ;  /* 0x0000000400057305 */ /* 0x000064000021f000 */
[----:B0-----:R-:W-:Y:S01]  /*0180*/  IMAD.MOV.U32 R4, RZ, RZ, RZ ;  /* 0x000000ffff047224 */ /* 0x001fe200078e00ff */
[----:B-1----:R-:W-:-:S05]  /*0190*/  IADD3 R3, PT, PT, RZ, -R5, RZ ;  /* 0x80000005ff037210 */ /* 0x002fca0007ffe0ff */
[----:B------:R-:W-:-:S04]  /*01a0*/  IMAD R3, R3, UR6, RZ ;  /* 0x0000000603037c24 */ /* 0x000fc8000f8e02ff */
[----:B------:R-:W-:-:S06]  /*01b0*/  IMAD.HI.U32 R5, R5, R3, R4 ;  /* 0x0000000305057227 */ /* 0x000fcc00078e0004 */
[----:B------:R-:W-:-:S04]  /*01c0*/  IMAD.HI.U32 R5, R5, R2, RZ ;  /* 0x0000000205057227 */ /* 0x000fc800078e00ff */
[----:B------:R-:W-:-:S04]  /*01d0*/  IMAD.MOV R3, RZ, RZ, -R5 ;  /* 0x000000ffff037224 */ /* 0x000fc800078e0a05 */
[----:B------:R-:W-:-:S05]  /*01e0*/  IMAD R3, R3, UR6, R2 ;  /* 0x0000000603037c24 */ /* 0x000fca000f8e0202 */
[----:B------:R-:W-:-:S13]  /*01f0*/  ISETP.GE.U32.AND P0, PT, R3, UR6, PT ;  /* 0x0000000603007c0c */ /* 0x000fda000bf06070 */
[----:B------:R-:W-:Y:S01]  /*0200*/  @P0 IADD3 R3, PT, PT, R3, -UR6, RZ ;  /* 0x8000000603030c10 */ /* 0x000fe2000fffe0ff */
[----:B------:R-:W-:-:S03]  /*0210*/  @P0 VIADD R5, R5, 0x1 ;  /* 0x0000000105050836 */ /* 0x000fc60000000000 */
[----:B------:R-:W-:-:S13]  /*0220*/  ISETP.GE.U32.AND P1, PT, R3, UR6, PT ;  /* 0x0000000603007c0c */ /* 0x000fda000bf26070 */
[----:B------:R-:W-:Y:S01]  /*0230*/  @P1 VIADD R5, R5, 0x1 ;  /* 0x0000000105051836 */ /* 0x000fe20000000000 */
[----:B------:R-:W-:-:S04]  /*0240*/  @!P2 LOP3.LUT R5, RZ, UR6, RZ, 0x33, !PT ;  /* 0x00000006ff05ac12 */ /* 0x000fc8000f8e33ff */
[----:B------:R-:W-:-:S05]  /*0250*/  IADD3 R3, PT, PT, -R5, RZ, RZ ;  /* 0x000000ff05037210 */ /* 0x000fca0007ffe1ff */
[----:B------:R-:W-:Y:S02]  /*0260*/  IMAD R4, R3, UR6, R2 ;  /* 0x0000000603047c24 */ /* 0x000fe4000f8e0202 */
[----:B------:R-:W-:Y:S02]  /*0270*/  HFMA2 R3, -RZ, RZ, 0, 0 ;  /* 0x00000000ff037431 */ /* 0x000fe400000001ff */
[----:B------:R-:W-:Y:S01]  /*0280*/  IMAD.MOV.U32 R2, RZ, RZ, R5 ;  /* 0x000000ffff027224 */ /* 0x000fe200078e0005 */
[----:B------:R-:W-:Y:S06]  /*0290*/  BRA `(.L_x_2) ;  /* 0x0000000000347947 */ /* 0x000fec0003800000 */
.L_x_1:
[----:B------:R-:W-:-:S07]  /*02a0*/  MOV R0, 0x2c0 ;  /* 0x000002c000007802 */ /* 0x000fce0000000f00 */
[----:B------:R-:W-:Y:S05]  /*02b0*/  CALL.REL.NOINC `($__internal_0_$__cuda_sm20_div_u64) ;  /* 0x0000000000ac7944 */ /* 0x000fea0003c00000 */
[----:B------:R-:W0:Y:S01]  /*02c0*/  LDCU.64 UR6, c[0x0][0x398] ;  /* 0x00007300ff0677ac */ /* 0x000e220008000a00 */
[----:B------:R-:W-:Y:S01]  /*02d0*/  IADD3 R11, P0, PT, RZ, -R6, RZ ;  /* 0x80000006ff0b7210 */ /* 0x000fe20007f1e0ff */
[----:B------:R-:W-:-:S04]  /*02e0*/  IMAD.MOV.U32 R3, RZ, RZ, RZ ;  /* 0x000000ffff037224 */ /* 0x000fc800078e00ff */
[----:B------:R-:W-:-:S04]  /*02f0*/  IMAD.X R0, RZ, RZ, ~R7, P0 ;  /* 0x000000ffff007224 */ /* 0x000fc800000e0e07 */
[----:B0-----:R-:W-:Y:S02]  /*0300*/  IMAD R0, R0, UR6, RZ ;  /* 0x0000000600007c24 */ /* 0x001fe4000f8e02ff */
[----:B------:R-:W-:-:S04]  /*0310*/  IMAD.WIDE.U32 R2, R11, UR6, R2 ;  /* 0x000000060b027c25 */ /* 0x000fc8000f8e0002 */
[----:B------:R-:W-:Y:S01]  /*0320*/  IMAD R11, R11, UR7, R0 ;  /* 0x000000070b0b7c24 */ /* 0x000fe2000f8e0200 */
[----:B------:R-:W-:Y:S01]  /*0330*/  MOV R4, R2 ;  /* 0x0000000200047202 */ /* 0x000fe20000000f00 */
[----:B------:R-:W-:Y:S02]  /*0340*/  IMAD.MOV.U32 R2, RZ, RZ, R6 ;  /* 0x000000ffff027224 */ /* 0x000fe400078e0006 */
[----:B------:R-:W-:Y:S01]  /*0350*/  IMAD.IADD R11, R3, 0x1, R11 ;  /* 0x00000001030b7824 */ /* 0x000fe200078e020b */
[----:B------:R-:W-:-:S07]  /*0360*/  MOV R3, R7 ;  /* 0x0000000700037202 */ /* 0x000fce0000000f00 */
.L_x_2:
[----:B------:R-:W-:-:S04]  /*0370*/  ISETP.GE.U32.AND P0, PT, R2, UR5, PT ;  /* 0x0000000502007c0c */ /* 0x000fc8000bf06070 */
[----:B------:R-:W-:-:S13]  /*0380*/  ISETP.GE.U32.AND.EX P0, PT, R3, UR10, PT, P0 ;  /* 0x0000000a03007c0c */ /* 0x000fda000bf06100 */
[----:B------:R-:W-:Y:S05]  /*0390*/  @P0 EXIT ;  /* 0x000000000000094d */ /* 0x000fea0003800000 */
[----:B------:R-:W0:Y:S01]  /*03a0*/  LDCU.64 UR8, c[0x0][0x390] ;  /* 0x00007200ff0877ac */ /* 0x000e220008000a00 */
[C---:B------:R-:W-:Y:S01]  /*03b0*/  IADD3 R9, P1, PT, R2.reuse, UR5, RZ ;  /* 0x0000000502097c10 */ /* 0x040fe2000ff3e0ff */
[----:B------:R-:W-:Y:S01]  /*03c0*/  IMAD.MOV.U32 R5, RZ, RZ, R11 ;  /* 0x000000ffff057224 */ /* 0x000fe200078e000b */
[----:B------:R-:W1:Y:S02]  /*03d0*/  LDCU.64 UR12, c[0x0][0x380] ;  /* 0x00007000ff0c77ac */ /* 0x000e640008000a00 */
[C---:B------:R-:W-:Y:S01]  /*03e0*/  IADD3.X R0, PT, PT, R3.reuse, UR10, RZ, P1, !PT ;  /* 0x0000000a03007c10 */ /* 0x040fe20008ffe4ff */
[----:B------:R-:W-:Y:S02]  /*03f0*/  IMAD R3, R3, UR6, RZ ;  /* 0x0000000603037c24 */ /* 0x000fe4000f8e02ff */
[----:B------:R-:W-:-:S04]  /*0400*/  IMAD.WIDE.U32 R6, R2, UR6, R4 ;  /* 0x0000000602067c25 */ /* 0x000fc8000f8e0004 */
[----:B------:R-:W-:Y:S02]  /*0410*/  IMAD R3, R2, UR7, R3 ;  /* 0x0000000702037c24 */ /* 0x000fe4000f8e0203 */
[C---:B------:R-:W-:Y:S01]  /*0420*/  IMAD.WIDE.U32 R4, R9.reuse, UR6, R4 ;  /* 0x0000000609047c25 */ /* 0x040fe2000f8e0004 */
[----:B0-----:R-:W-:-:S04]  /*0430*/  ISETP.GE.U32.AND P0, PT, R9, UR8, PT ;  /* 0x0000000809007c0c */ /* 0x001fc8000bf06070 */
[C---:B------:R-:W-:Y:S01]  /*0440*/  ISETP.GE.U32.AND.EX P0, PT, R0.reuse, UR9, PT, P0 ;  /* 0x0000000900007c0c */ /* 0x040fe2000bf06100 */
[----:B------:R-:W0:Y:S01]  /*0450*/  LDCU.64 UR8, c[0x0][0x358] ;  /* 0x00006b00ff0877ac */ /* 0x000e220008000a00 */
[----:B------:R-:W-:Y:S01]  /*0460*/  IMAD R0, R0, UR6, RZ ;  /* 0x0000000600007c24 */ /* 0x000fe2000f8e02ff */
[----:B-1----:R-:W-:-:S03]  /*0470*/  IADD3 R2, P1, PT, R6, UR12, RZ ;  /* 0x0000000c06027c10 */ /* 0x002fc6000ff3e0ff */
[----:B------:R-:W-:Y:S02]  /*0480*/  IMAD R9, R9, UR7, R0 ;  /* 0x0000000709097c24 */ /* 0x000fe4000f8e0200 */
[----:B------:R-:W-:-:S03]  /*0490*/  IMAD.IADD R0, R7, 0x1, R3 ;  /* 0x0000000107007824 */ /* 0x000fc600078e0203 */
[----:B------:R-:W-:Y:S02]  /*04a0*/  IADD3 R9, PT, PT, R5, R9, RZ ;  /* 0x0000000905097210 */ /* 0x000fe40007ffe0ff */
[----:B------:R-:W-:Y:S02]  /*04b0*/  IADD3.X R3, PT, PT, R0, UR13, RZ, P1, !PT ;  /* 0x0000000d00037c10 */ /* 0x000fe40008ffe4ff */
[----:B------:R-:W-:-:S04]  /*04c0*/  @!P0 IADD3 R4, P2, PT, R4, UR12, RZ ;  /* 0x0000000c04048c10 */ /* 0x000fc8000ff5e0ff */
[----:B------:R-:W-:Y:S01]  /*04d0*/  @!P0 IADD3.X R5, PT, PT, R9, UR13, RZ, P2, !PT ;  /* 0x0000000d09058c10 */ /* 0x000fe200097fe4ff */
[----:B0-----:R-:W2:Y:S01]  /*04e0*/  LDG.E.U8.CONSTANT R2, desc[UR8][R2.64] ;  /* 0x0000000802027981 */ /* 0x001ea2000c1e9100 */
[----:B------:R-:W0:Y:S03]  /*04f0*/  LDCU.64 UR12, c[0x0][0x388] ;  /* 0x00007100ff0c77ac */ /* 0x000e260008000a00 */
[----:B------:R-:W3:Y:S01]  /*0500*/  @!P0 LDG.E.U8.CONSTANT R4, desc[UR8][R4.64] ;  /* 0x0000000804048981 */ /* 0x000ee2000c1e9100 */
[----:B0-----:R-:W-:-:S04]  /*0510*/  IADD3 R6, P1, PT, R6, UR12, RZ ;  /* 0x0000000c06067c10 */ /* 0x001fc8000ff3e0ff */
[----:B------:R-:W-:Y:S01]  /*0520*/  IADD3.X R7, PT, PT, R0, UR13, RZ, P1, !PT ;  /* 0x0000000d00077c10 */ /* 0x000fe20008ffe4ff */
[----:B--2---:R-:W-:-:S05]  /*0530*/  IMAD.SHL.U32 R9, R2, 0x10, RZ ;  /* 0x0000001002097824 */ /* 0x004fca00078e00ff */
[----:B---3--:R-:W-:-:S05]  /*0540*/  @!P0 LOP3.LUT R9, R9, 0xf, R4, 0xf8, !PT ;  /* 0x0000000f09098812 */ /* 0x008fca00078ef804 */
[----:B------:R-:W-:Y:S01]  /*0550*/  STG.E.U8 desc[UR8][R6.64], R9 ;  /* 0x0000000906007986 */ /* 0x000fe2000c101108 */
[----:B------:R-:W-:Y:S05]  /*0560*/  EXIT ;  /* 0x000000000000794d */ /* 0x000fea0003800000 */
        .weak           $__internal_0_$__cuda_sm20_div_u64
        .type           $__internal_0_$__cuda_sm20_div_u64,@function
        .size           $__internal_0_$__cuda_sm20_div_u64,(.L_x_13 - $__internal_0_$__cuda_sm20_div_u64)
$__internal_0_$__cuda_sm20_div_u64:
[----:B------:R-:W0:Y:S01]  /*0570*/  LDCU.64 UR6, c[0x0][0x398] ;  /* 0x00007300ff0677ac */ /* 0x000e220008000a00 */
[----:B------:R-:W1:Y:S01]  /*0580*/  LDC.64 R4, c[0x0][0x398] ;  /* 0x0000e600ff047b82 */ /* 0x000e620000000a00 */
[----:B0-----:R-:W0:Y:S08]  /*0590*/  I2F.U64.RP R10, UR6 ;  /* 0x00000006000a7d12 */ /* 0x001e300008309000 */
[----:B0-----:R-:W0:Y:S02]  /*05a0*/  MUFU.RCP R10, R10 ;  /* 0x0000000a000a7308 */ /* 0x001e240000001000 */
[----:B0-----:R-:W-:-:S06]  /*05b0*/  IADD3 R6, PT, PT, R10, 0x1ffffffe, RZ ;  /* 0x1ffffffe0a067810 */ /* 0x001fcc0007ffe0ff */
[----:B------:R-:W1:Y:S02]  /*05c0*/  F2I.U64.TRUNC R6, R6 ;  /* 0x0000000600067311 */ /* 0x000e64000020d800 */
[----:B-1----:R-:W-:-:S04]  /*05d0*/  IMAD.WIDE.U32 R8, R6, R4, RZ ;  /* 0x0000000406087225 */ /* 0x002fc800078e00ff */
[----:B------:R-:W-:Y:S01]  /*05e0*/  IMAD R9, R6, R5, R9 ;  /* 0x0000000506097224 */ /* 0x000fe200078e0209 */
[----:B------:R-:W-:-:S03]  /*05f0*/  IADD3 R11, P0, PT, RZ, -R8, RZ ;  /* 0x80000008ff0b7210 */ /* 0x000fc60007f1e0ff */
[----:B------:R-:W-:Y:S02]  /*0600*/  IMAD R9, R7, R4, R9 ;  /* 0x0000000407097224 */ /* 0x000fe400078e0209 */
[----:B------:R-:W-:-:S04]  /*0610*/  IMAD.HI.U32 R8, R6, R11, RZ ;  /* 0x0000000b06087227 */ /* 0x000fc800078e00ff */
[----:B------:R-:W-:Y:S01]  /*0620*/  IMAD.X R13, RZ, RZ, ~R9, P0 ;  /* 0x000000ffff0d7224 */ /* 0x000fe200000e0e09 */
[----:B------:R-:W-:-:S03]  /*0630*/  MOV R9, R6 ;  /* 0x0000000600097202 */ /* 0x000fc60000000f00 */
[-C--:B------:R-:W-:Y:S02]  /*0640*/  IMAD R15, R7, R13.reuse, RZ ;  /* 0x0000000d070f7224 */ /* 0x080fe400078e02ff */
[----:B------:R-:W-:-:S04]  /*0650*/  IMAD.WIDE.U32 R8, P0, R6, R13, R8 ;  /* 0x0000000d06087225 */ /* 0x000fc80007800008 */
[----:B------:R-:W-:-:S04]  /*0660*/  IMAD.HI.U32 R13, R7, R13, RZ ;  /* 0x0000000d070d7227 */ /* 0x000fc800078e00ff */
[----:B------:R-:W-:-:S05]  /*0670*/  IMAD.HI.U32 R8, P1, R7, R11, R8 ;  /* 0x0000000b07087227 */ /* 0x000fca0007820008 */
[----:B------:R-:W-:Y:S01]  /*0680*/  IADD3 R9, P2, PT, R15, R8, RZ ;  /* 0x000000080f097210 */ /* 0x000fe20007f5e0ff */
[----:B------:R-:W-:-:S04]  /*0690*/  IMAD.X R8, R13, 0x1, R7, P0 ;  /* 0x000000010d087824 */ /* 0x000fc800000e0607 */
[----:B------:R-:W-:Y:S01]  /*06a0*/  IMAD.WIDE.U32 R6, R9, R4, RZ ;  /* 0x0000000409067225 */ /* 0x000fe200078e00ff */
[----:B------:R-:W-:-:S03]  /*06b0*/  IADD3.X R11, PT, PT, RZ, RZ, R8, P2, P1 ;  /* 0x000000ffff0b7210 */ /* 0x000fc600017e2408 */
[----:B------:R-:W-:Y:S01]  /*06c0*/  IMAD R7, R9, R5, R7 ;  /* 0x0000000509077224 */ /* 0x000fe200078e0207 */
[----:B------:R-:W-:-:S03]  /*06d0*/  IADD3 R13, P0, PT, RZ, -R6, RZ ;  /* 0x80000006ff0d7210 */ /* 0x000fc60007f1e0ff */
[----:B------:R-:W-:Y:S02]  /*06e0*/  IMAD R7, R11, R4, R7 ;  /* 0x000000040b077224 */ /* 0x000fe400078e0207 */
[----:B------:R-:W-:-:S03]  /*06f0*/  IMAD.HI.U32 R8, R9, R13, RZ ;  /* 0x0000000d09087227 */ /* 0x000fc600078e00ff */
[----:B------:R-:W-:Y:S01]  /*0700*/  IADD3.X R6, PT, PT, RZ, ~R7, RZ, P0, !PT ;  /* 0x80000007ff067210 */ /* 0x000fe200007fe4ff */
[----:B------:R-:W-:-:S04]  /*0710*/  HFMA2 R7, -RZ, RZ, 0, 0 ;  /* 0x00000000ff077431 */ /* 0x000fc800000001ff */
[----:B------:R-:W-:-:S04]  /*0720*/  IMAD.WIDE.U32 R8, P0, R9, R6, R8 ;  /* 0x0000000609087225 */ /* 0x000fc80007800008 */
[C---:B------:R-:W-:Y:S02]  /*0730*/  IMAD R10, R11.reuse, R6, RZ ;  /* 0x000000060b0a7224 */ /* 0x040fe400078e02ff */
[----:B------:R-:W-:-:S04]  /*0740*/  IMAD.HI.U32 R9, P1, R11, R13, R8 ;  /* 0x0000000d0b097227 */ /* 0x000fc80007820008 */
[----:B------:R-:W-:Y:S01]  /*0750*/  IMAD.HI.U32 R8, R11, R6, RZ ;  /* 0x000000060b087227 */ /* 0x000fe200078e00ff */
[----:B------:R-:W-:-:S03]  /*0760*/  IADD3 R9, P2, PT, R10, R9, RZ ;  /* 0x000000090a097210 */ /* 0x000fc60007f5e0ff */
[----:B------:R-:W-:Y:S02]  /*0770*/  IMAD.X R11, R8, 0x1, R11, P0 ;  /* 0x00000001080b7824 */ /* 0x000fe400000e060b */
[----:B------:R-:W-:-:S03]  /*0780*/  IMAD.HI.U32 R6, R9, R2, RZ ;  /* 0x0000000209067227 */ /* 0x000fc600078e00ff */
[----:B------:R-:W-:Y:S01]  /*0790*/  IADD3.X R11, PT, PT, RZ, RZ, R11, P2, P1 ;  /* 0x000000ffff0b7210 */ /* 0x000fe200017e240b */
[----:B------:R-:W-:-:S04]  /*07a0*/  IMAD.WIDE.U32 R6, RZ, R9, R6 ;  /* 0x00000009ff067225 */ /* 0x000fc800078e0006 */
[----:B------:R-:W-:-:S04]  /*07b0*/  IMAD.HI.U32 R6, P0, R11, R2, R6 ;  /* 0x000000020b067227 */ /* 0x000fc80007800006 */
[----:B------:R-:W-:Y:S01]  /*07c0*/  IMAD.X R8, RZ, RZ, RZ, P0 ;  /* 0x000000ffff087224 */ /* 0x000fe200000e06ff */
[----:B------:R-:W-:-:S04]  /*07d0*/  IADD3 R9, P1, PT, RZ, R6, RZ ;  /* 0x00000006ff097210 */ /* 0x000fc80007f3e0ff */
[----:B------:R-:W-:Y:S01]  /*07e0*/  IADD3.X R11, PT, PT, RZ, R8, RZ, P1, !PT ;  /* 0x00000008ff0b7210 */ /* 0x000fe20000ffe4ff */
[----:B------:R-:W-:-:S04]  /*07f0*/  IMAD.WIDE.U32 R6, R9, R4, RZ ;  /* 0x0000000409067225 */ /* 0x000fc800078e00ff */
[----:B------:R-:W-:Y:S01]  /*0800*/  IMAD R7, R9, R5, R7 ;  /* 0x0000000509077224 */ /* 0x000fe200078e0207 */
[----:B------:R-:W-:-:S03]  /*0810*/  IADD3 R13, P1, PT, -R6, R2, RZ ;  /* 0x00000002060d7210 */ /* 0x000fc60007f3e1ff */
[-C--:B------:R-:W-:Y:S01]  /*0820*/  IMAD R7, R11, R4.reuse, R7 ;  /* 0x000000040b077224 */ /* 0x080fe200078e0207 */
[----:B------:R-:W-:-:S03]  /*0830*/  ISETP.GE.U32.AND P0, PT, R13, R4, PT ;  /* 0x000000040d00720c */ /* 0x000fc60003f06070 */
[----:B------:R-:W-:Y:S01]  /*0840*/  IMAD.X R12, RZ, RZ, ~R7, P1 ;  /* 0x000000ffff0c7224 */ /* 0x000fe200008e0e07 */
[----:B------:R-:W-:Y:S02]  /*0850*/  IADD3 R6, P1, PT, R9, 0x1, RZ ;  /* 0x0000000109067810 */ /* 0x000fe40007f3e0ff */
[----:B------:R-:W-:Y:S02]  /*0860*/  IADD3 R7, P2, PT, R13, -R4, RZ ;  /* 0x800000040d077210 */ /* 0x000fe40007f5e0ff */
[CC--:B------:R-:W-:Y:S01]  /*0870*/  ISETP.GE.U32.AND.EX P0, PT, R12.reuse, R5.reuse, PT, P0 ;  /* 0x000000050c00720c */ /* 0x0c0fe20003f06100 */
[----:B------:R-:W-:Y:S01]  /*0880*/  IMAD.X R8, RZ, RZ, R11, P1 ;  /* 0x000000ffff087224 */ /* 0x000fe200008e060b */
[----:B------:R-:W-:Y:S02]  /*0890*/  IADD3.X R10, PT, PT, R12, ~R5, RZ, P2, !PT ;  /* 0x800000050c0a7210 */ /* 0x000fe400017fe4ff */
[----:B------:R-:W-:Y:S02]  /*08a0*/  SEL R7, R7, R13, P0 ;  /* 0x0000000d07077207 */ /* 0x000fe40000000000 */
[----:B------:R-:W-:-:S02]  /*08b0*/  SEL R9, R6, R9, P0 ;  /* 0x0000000906097207 */ /* 0x000fc40000000000 */
[----:B------:R-:W-:Y:S02]  /*08c0*/  SEL R10, R10, R12, P0 ;  /* 0x0000000c0a0a7207 */ /* 0x000fe40000000000 */
[----:B------:R-:W-:Y:S02]  /*08d0*/  SEL R8, R8, R11, P0 ;  /* 0x0000000b08087207 */ /* 0x000fe40000000000 */
[----:B------:R-:W-:Y:S02]  /*08e0*/  ISETP.GE.U32.AND P0, PT, R7, R4, PT ;  /* 0x000000040700720c */ /* 0x000fe40003f06070 */
[----:B------:R-:W-:Y:S02]  /*08f0*/  IADD3 R6, P2, PT, R9, 0x1, RZ ;  /* 0x0000000109067810 */ /* 0x000fe40007f5e0ff */
[----:B------:R-:W-:Y:S01]  /*0900*/  ISETP.NE.U32.AND P1, PT, R4, RZ, PT ;  /* 0x000000ff0400720c */ /* 0x000fe20003f25070 */
[----:B------:R-:W-:Y:S01]  /*0910*/  IMAD.MOV.U32 R4, RZ, RZ, R0 ;  /* 0x000000ffff047224 */ /* 0x000fe200078e0000 */
[----:B------:R-:W-:-:S02]  /*0920*/  ISETP.GE.U32.AND.EX P0, PT, R10, R5, PT, P0 ;  /* 0x000000050a00720c */ /* 0x000fc40003f06100 */
[-C--:B------:R-:W-:Y:S02]  /*0930*/  IADD3.X R7, PT, PT, RZ, R8.reuse, RZ, P2, !PT ;  /* 0x00000008ff077210 */ /* 0x080fe400017fe4ff */
[----:B------:R-:W-:Y:S02]  /*0940*/  ISETP.NE.AND.EX P1, PT, R5, RZ, PT, P1 ;  /* 0x000000ff0500720c */ /* 0x000fe40003f25310 */
[----:B------:R-:W-:Y:S02]  /*0950*/  MOV R5, 0x0 ;  /* 0x0000000000057802 */ /* 0x000fe40000000f00 */
[----:B------:R-:W-:Y:S02]  /*0960*/  SEL R6, R6, R9, P0 ;  /* 0x0000000906067207 */ /* 0x000fe40000000000 */
[----:B------:R-:W-:Y:S02]  /*0970*/  SEL R7, R7, R8, P0 ;  /* 0x0000000807077207 */ /* 0x000fe40000000000 */
[----:B------:R-:W-:-:S02]  /*0980*/  SEL R6, R6, 0xffffffff, P1 ;  /* 0xffffffff06067807 */ /* 0x000fc40000800000 */
[----:B------:R-:W-:Y:S01]  /*0990*/  SEL R7, R7, 0xffffffff, P1 ;  /* 0xffffffff07077807 */ /* 0x000fe20000800000 */
[----:B------:R-:W-:Y:S06]  /*09a0*/  RET.REL.NODEC R4 `(_Z16pack_4bit_kernelPKhPhmm) ;  /* 0xfffffff404947950 */ /* 0x000fec0003c3ffff */
.L_x_3:
        /* <DEDUP_REMOVED lines=13> */
.L_x_13:


//--------------------- .text._Z16pack_3bit_kernelPKjPimm --------------------------
	.section	.text._Z16pack_3bit_kernelPKjPimm,"ax",@progbits
	.align	128
        .global         _Z16pack_3bit_kernelPKjPimm
        .type           _Z16pack_3bit_kernelPKjPimm,@function
        .size           _Z16pack_3bit_kernelPKjPimm,(.L_x_14 - _Z16pack_3bit_kernelPKjPimm)
        .other          _Z16pack_3bit_kernelPKjPimm,@"STO_CUDA_ENTRY STV_DEFAULT"
_Z16pack_3bit_kernelPKjPimm:
.text._Z16pack_3bit_kernelPKjPimm:
[----:B------:R-:W-:Y:S01]  /*0000*/  LDC R1, c[0x0][0x37c] ;  /* 0x0000df00ff017b82 */ /* 0x000fe20000000800 */
[----:B------:R-:W0:Y:S01]  /*0010*/  LDCU.128 UR12, c[0x0][0x390] ;  /* 0x00007200ff0c77ac */ /* 0x000e220008000c00 */
[----:B------:R-:W1:Y:S06]  /*0020*/  S2R R3, SR_TID.X ;  /* 0x0000000000037919 */ /* 0x000e6c0000002100 */
[----:B------:R-:W1:Y:S08]  /*0030*/  S2UR UR10, SR_CTAID.X ;  /* 0x00000000000a79c3 */ /* 0x000e700000002500 */
[----:B------:R-:W1:Y:S01]  /*0040*/  LDC R2, c[0x0][0x360] ;  /* 0x0000d800ff027b82 */ /* 0x000e620000000800 */
[----:B0-----:R-:W-:-:S04]  /*0050*/  UIMAD.WIDE.U32 UR4, UR13, -0x33333333, URZ ;  /* 0xcccccccd0d0478a5 */ /* 0x001fc8000f8e00ff */
[----:B------:R-:W-:Y:S02]  /*0060*/  UIMAD.WIDE.U32 UR6, UP0, UR12, -0x33333334, UR4 ;  /* 0xcccccccc0c0678a5 */ /* 0x000fe4000f800004 */
[----:B------:R-:W-:Y:S02]  /*0070*/  UIMAD.WIDE.U32 UR4, UR12, -0x33333333, URZ ;  /* 0xcccccccd0c0478a5 */ /* 0x000fe4000f8e00ff */
[----:B------:R-:W-:Y:S02]  /*0080*/  UIADD3.X UR9, UPT, UPT, URZ, URZ, URZ, UP0, !UPT ;  /* 0x000000ffff097290 */ /* 0x000fe400087fe4ff */
[----:B------:R-:W-:Y:S01]  /*0090*/  UIADD3 URZ, UP0, UPT, UR5, UR6, URZ ;  /* 0x0000000605ff7290 */ /* 0x000fe2000ff1e0ff */
[----:B------:R-:W-:-:S03]  /*00a0*/  UMOV UR8, UR7 ;  /* 0x0000000700087c82 */ /* 0x000fc60008000000 */
[----:B------:R-:W-:Y:S01]  /*00b0*/  UIMAD.WIDE.U32.X UR4, UR13, -0x33333334, UR8, UP0 ;  /* 0xcccccccc0d0478a5 */ /* 0x000fe200080e0408 */
[----:B-1----:R-:W-:-:S03]  /*00c0*/  IMAD R2, R2, UR10, R3 ;  /* 0x0000000a02027c24 */ /* 0x002fc6000f8e0203 */
[----:B------:R-:W-:Y:S02]  /*00d0*/  USHF.R.U32.HI UR8, URZ, 0x3, UR5 ;  /* 0x00000003ff087899 */ /* 0x000fe40008011605 */
[----:B------:R-:W-:Y:S02]  /*00e0*/  USHF.R.U64 UR5, UR4, 0x3, UR5 ;  /* 0x0000000304057899 */ /* 0x000fe40008001205 */
[----:B------:R-:W-:Y:S02]  /*00f0*/  UIMAD UR4, UR8, UR14, URZ ;  /* 0x0000000e080472a4 */ /* 0x000fe4000f8e02ff */
[----:B------:R-:W-:Y:S02]  /*0100*/  UIMAD.WIDE.U32 UR6, UR5, UR14, URZ ;  /* 0x0000000e050672a5 */ /* 0x000fe4000f8e00ff */
[----:B------:R-:W-:-:S04]  /*0110*/  UIMAD UR4, UR5, UR15, UR4 ;  /* 0x0000000f050472a4 */ /* 0x000fc8000f8e0204 */
[----:B------:R-:W-:Y:S01]  /*0120*/  UIADD3 UR4, UPT, UPT, UR7, UR4, URZ ;  /* 0x0000000407047290 */ /* 0x000fe2000fffe0ff */
[----:B------:R-:W-:-:S05]  /*0130*/  ISETP.LT.U32.AND P0, PT, R2, UR6, PT ;  /* 0x0000000602007c0c */ /* 0x000fca000bf01070 */
[----:B------:R-:W-:-:S05]  /*0140*/  IMAD.U32 R0, RZ, RZ, UR4 ;  /* 0x00000004ff007e24 */ /* 0x000fca000f8e00ff */
        /* <DEDUP_REMOVED lines=10> */
[----:B0-----:R-:W-:Y:S02]  /*01f0*/  IMAD.MOV.U32 R4, RZ, RZ, RZ ;  /* 0x000000ffff047224 */ /* 0x001fe400078e00ff */
[----:B-1----:R-:W-:-:S04]  /*0200*/  IMAD.MOV R3, RZ, RZ, -R5 ;  /* 0x000000ffff037224 */ /* 0x002fc800078e0a05 */
[----:B------:R-:W-:-:S04]  /*0210*/  IMAD R3, R3, UR14, RZ ;  /* 0x0000000e03037c24 */ /* 0x000fc8000f8e02ff */
[----:B------:R-:W-:-:S06]  /*0220*/  IMAD.HI.U32 R5, R5, R3, R4 ;  /* 0x0000000305057227 */ /* 0x000fcc00078e0004 */
[----:B------:R-:W-:-:S04]  /*0230*/  IMAD.HI.U32 R6, R5, R2, RZ ;  /* 0x0000000205067227 */ /* 0x000fc800078e00ff */
[----:B------:R-:W-:Y:S02]  /*0240*/  IMAD.MOV R3, RZ, RZ, -R6 ;  /* 0x000000ffff037224 */ /* 0x000fe400078e0a06 */
[----:B------:R-:W-:Y:S02]  /*0250*/  IMAD.MOV.U32 R5, RZ, RZ, RZ ;  /* 0x000000ffff057224 */ /* 0x000fe400078e00ff */
[----:B------:R-:W-:-:S05]  /*0260*/  IMAD R3, R3, UR14, R2 ;  /* 0x0000000e03037c24 */ /* 0x000fca000f8e0202 */
[----:B------:R-:W-:-:S13]  /*0270*/  ISETP.GE.U32.AND P0, PT, R3, UR14, PT ;  /* 0x0000000e03007c0c */ /* 0x000fda000bf06070 */
[----:B------:R-:W-:Y:S02]  /*0280*/  @P0 VIADD R3, R3, -UR14 ;  /* 0x8000000e03030c36 */ /* 0x000fe40008000000 */
[----:B------:R-:W-:-:S03]  /*0290*/  @P0 VIADD R6, R6, 0x1 ;  /* 0x0000000106060836 */ /* 0x000fc60000000000 */
[----:B------:R-:W-:-:S13]  /*02a0*/  ISETP.GE.U32.AND P1, PT, R3, UR14, PT ;  /* 0x0000000e03007c0c */ /* 0x000fda000bf26070 */
[----:B------:R-:W-:Y:S01]  /*02b0*/  @P1 VIADD R6, R6, 0x1 ;  /* 0x0000000106061836 */ /* 0x000fe20000000000 */
[----:B------:R-:W-:-:S05]  /*02c0*/  @!P2 LOP3.LUT R6, RZ, UR14, RZ, 0x33, !PT ;  /* 0x0000000eff06ac12 */ /* 0x000fca000f8e33ff */
[----:B------:R-:W-:-:S04]  /*02d0*/  IMAD.MOV R3, RZ, RZ, -R6 ;  /* 0x000000ffff037224 */ /* 0x000fc800078e0a06 */
[----:B------:R-:W-:Y:S01]  /*02e0*/  IMAD R4, R3, UR14, R2 ;  /* 0x0000000e03047c24 */ /* 0x000fe2000f8e0202 */
[----:B------:R-:W-:Y:S06]  /*02f0*/  BRA `(.L_x_5) ;  /* 0x00000000002c7947 */ /* 0x000fec0003800000 */
.L_x_4:
[----:B------:R-:W-:-:S07]  /*0300*/  MOV R0, 0x320 ;  /* 0x0000032000007802 */ /* 0x000fce0000000f00 */
[----:B------:R-:W-:Y:S05]  /*0310*/  CALL.REL.NOINC `($__internal_1_$__cuda_sm20_div_u64) ;  /* 0x0000000800787944 */ /* 0x000fea0003c00000 */
[----:B------:R-:W0:Y:S01]  /*0320*/  LDCU.64 UR14, c[0x0][0x398] ;  /* 0x00007300ff0e77ac */ /* 0x000e220008000a00 */
[----:B------:R-:W-:Y:S01]  /*0330*/  IADD3 R5, P0, PT, RZ, -R6, RZ ;  /* 0x80000006ff057210 */ /* 0x000fe20007f1e0ff */
[----:B------:R-:W-:-:S04]  /*0340*/  IMAD.MOV.U32 R3, RZ, RZ, RZ ;  /* 0x000000ffff037224 */ /* 0x000fc800078e00ff */
[----:B------:R-:W-:-:S04]  /*0350*/  IMAD.X R0, RZ, RZ, ~R7, P0 ;  /* 0x000000ffff007224 */ /* 0x000fc800000e0e07 */
[----:B0-----:R-:W-:Y:S02]  /*0360*/  IMAD R0, R0, UR14, RZ ;  /* 0x0000000e00007c24 */ /* 0x001fe4000f8e02ff */
[----:B------:R-:W-:-:S04]  /*0370*/  IMAD.WIDE.U32 R2, R5, UR14, R2 ;  /* 0x0000000e05027c25 */ /* 0x000fc8000f8e0002 */
[----:B------:R-:W-:Y:S02]  /*0380*/  IMAD R5, R5, UR15, R0 ;  /* 0x0000000f05057c24 */ /* 0x000fe4000f8e0200 */
[----:B------:R-:W-:Y:S02]  /*0390*/  IMAD.MOV.U32 R4, RZ, RZ, R2 ;  /* 0x000000ffff047224 */ /* 0x000fe400078e0002 */
[----:B------:R-:W-:-:S07]  /*03a0*/  IMAD.IADD R5, R3, 0x1, R5 ;  /* 0x0000000103057824 */ /* 0x000fce00078e0205 */
.L_x_5:
[----:B------:R-:W-:-:S04]  /*03b0*/  ISETP.GE.U32.AND P0, PT, R6, UR5, PT ;  /* 0x0000000506007c0c */ /* 0x000fc8000bf06070 */
[----:B------:R-:W-:-:S13]  /*03c0*/  ISETP.GE.U32.AND.EX P0, PT, R7, UR8, PT, P0 ;  /* 0x0000000807007c0c */ /* 0x000fda000bf06100 */
[----:B------:R-:W-:Y:S05]  /*03d0*/  @P0 EXIT ;  /* 0x000000000000094d */ /* 0x000fea0003800000 */
[----:B------:R-:W0:Y:S01]  /*03e0*/  LDCU.64 UR10, c[0x0][0x390] ;  /* 0x00007200ff0a77ac */ /* 0x000e220008000a00 */
[----:B------:R-:W-:Y:S01]  /*03f0*/  IADD3 R3, P1, PT, R6, UR5, RZ ;  /* 0x0000000506037c10 */ /* 0x000fe2000ff3e0ff */
[----:B------:R-:W1:Y:S03]  /*0400*/  LDCU.64 UR6, c[0x0][0x380] ;  /* 0x00007000ff0677ac */ /* 0x000e660008000a00 */
[C---:B------:R-:W-:Y:S01]  /*0410*/  IADD3.X R0, PT, PT, R7.reuse, UR8, RZ, P1, !PT ;  /* 0x0000000807007c10 */ /* 0x040fe20008ffe4ff */
[----:B------:R-:W-:Y:S01]  /*0420*/  IMAD R7, R7, UR14, RZ ;  /* 0x0000000e07077c24 */ /* 0x000fe2000f8e02ff */
[----:B------:R-:W-:-:S03]  /*0430*/  IADD3 R13, P1, PT, R3, UR5, RZ ;  /* 0x00000005030d7c10 */ /* 0x000fc6000ff3e0ff */
[----:B------:R-:W-:Y:S01]  /*0440*/  IMAD R7, R6, UR15, R7 ;  /* 0x0000000f06077c24 */ /* 0x000fe2000f8e0207 */
[----:B------:R-:W-:Y:S02]  /*0450*/  IADD3.X R2, PT, PT, R0, UR8, RZ, P1, !PT ;  /* 0x0000000800027c10 */ /* 0x000fe40008ffe4ff */
[----:B------:R-:W-:-:S04]  /*0460*/  IADD3 R17, P2, PT, R13, UR5, RZ ;  /* 0x000000050d117c10 */ /* 0x000fc8000ff5e0ff */
[----:B------:R-:W-:Y:S02]  /*0470*/  IADD3.X R16, PT, PT, R2, UR8, RZ, P2, !PT ;  /* 0x0000000802107c10 */ /* 0x000fe400097fe4ff */
[----:B0-----:R-:W-:Y:S02]  /*0480*/  ISETP.GE.U32.AND P0, PT, R3, UR10, PT ;  /* 0x0000000a03007c0c */ /* 0x001fe4000bf06070 */
[----:B------:R-:W-:Y:S02]  /*0490*/  ISETP.GE.U32.AND P1, PT, R17, UR10, PT ;  /* 0x0000000a11007c0c */ /* 0x000fe4000bf26070 */
[----:B------:R-:W-:Y:S02]  /*04a0*/  ISETP.GE.U32.AND.EX P5, PT, R0, UR11, PT, P0 ;  /* 0x0000000b00007c0c */ /* 0x000fe4000bfa6100 */
[----:B------:R-:W-:Y:S02]  /*04b0*/  ISETP.GE.U32.AND P0, PT, R13, UR10, PT ;  /* 0x0000000a0d007c0c */ /* 0x000fe4000bf06070 */
[----:B------:R-:W-:-:S02]  /*04c0*/  IADD3 R9, P4, PT, R17, UR5, RZ ;  /* 0x0000000511097c10 */ /* 0x000fc4000ff9e0ff */
[----:B------:R-:W-:Y:S02]  /*04d0*/  ISETP.GE.U32.AND.EX P0, PT, R2, UR11, PT, P0 ;  /* 0x0000000b02007c0c */ /* 0x000fe4000bf06100 */
[C---:B------:R-:W-:Y:S02]  /*04e0*/  ISETP.GE.U32.AND.EX P1, PT, R16.reuse, UR11, PT, P1 ;  /* 0x0000000b10007c0c */ /* 0x040fe4000bf26110 */
[----:B------:R-:W-:Y:S02]  /*04f0*/  ISETP.GE.U32.AND P2, PT, R9, UR10, PT ;  /* 0x0000000a09007c0c */ /* 0x000fe4000bf46070 */
[----:B------:R-:W-:Y:S01]  /*0500*/  IADD3.X R8, PT, PT, R16, UR8, RZ, P4, !PT ;  /* 0x0000000810087c10 */ /* 0x000fe2000a7fe4ff */
[----:B------:R-:W-:Y:S01]  /*0510*/  @!P5 IMAD R0, R0, UR14, RZ ;  /* 0x0000000e0000dc24 */ /* 0x000fe2000f8e02ff */
[----:B------:R-:W-:Y:S01]  /*0520*/  P2R R18, PR, RZ, 0x20 ;  /* 0x00000020ff127803 */ /* 0x000fe20000000000 */
[----:B------:R-:W-:Y:S01]  /*0530*/  @!P5 IMAD.WIDE.U32 R10, R3, UR14, R4 ;  /* 0x0000000e030adc25 */ /* 0x000fe2000f8e0004 */
[----:B------:R-:W-:-:S02]  /*0540*/  ISETP.GE.U32.AND.EX P2, PT, R8, UR11, PT, P2 ;  /* 0x0000000b08007c0c */ /* 0x000fc4000bf46120 */
[----:B------:R-:W-:Y:S01]  /*0550*/  P2R R27, PR, RZ, 0x1 ;  /* 0x00000001ff1b7803 */ /* 0x000fe20000000000 */
[----:B------:R-:W-:Y:S01]  /*0560*/  @!P5 IMAD R3, R3, UR15, R0 ;  /* 0x0000000f0303dc24 */ /* 0x000fe2000f8e0200 */
[----:B------:R-:W-:Y:S01]  /*0570*/  P2R R26, PR, RZ, 0x2 ;  /* 0x00000002ff1a7803 */ /* 0x000fe20000000000 */
[----:B------:R-:W-:Y:S01]  /*0580*/  @!P0 IMAD R0, R2, UR14, RZ ;  /* 0x0000000e02008c24 */ /* 0x000fe2000f8e02ff */
[----:B-1----:R-:W-:Y:S01]  /*0590*/  @!P5 LEA R2, P3, R10, UR6, 0x2 ;  /* 0x000000060a02dc11 */ /* 0x002fe2000f8610ff */
[----:B------:R-:W-:Y:S02]  /*05a0*/  @!P5 IMAD.IADD R3, R11, 0x1, R3 ;  /* 0x000000010b03d824 */ /* 0x000fe400078e0203 */
[----:B------:R-:W-:-:S03]  /*05b0*/  @!P0 IMAD.WIDE.U32 R14, R13, UR14, R4 ;  /* 0x0000000e0d0e8c25 */ /* 0x000fc6000f8e0004 */
[----:B------:R-:W-:Y:S01]  /*05c0*/  @!P5 LEA.HI.X R3, R10, UR7, R3, 0x2, P3 ;  /* 0x000000070a03dc11 */ /* 0x000fe200098f1403 */
[----:B------:R-:W-:Y:S01]  /*05d0*/  @!P0 IMAD R11, R13, UR15, R0 ;  /* 0x0000000f0d0b8c24 */ /* 0x000fe2000f8e0200 */
[----:B------:R-:W-:Y:S01]  /*05e0*/  IADD3 R13, P4, PT, R9, UR5, RZ ;  /* 0x00000005090d7c10 */ /* 0x000fe2000ff9e0ff */
[----:B------:R-:W-:Y:S01]  /*05f0*/  @!P1 IMAD R16, R16, UR14, RZ ;  /* 0x0000000e10109c24 */ /* 0x000fe2000f8e02ff */
[----:B------:R-:W-:Y:S01]  /*0600*/  @!P0 LEA R10, P5, R14, UR6, 0x2 ;  /* 0x000000060e0a8c11 */ /* 0x000fe2000f8a10ff */
[----:B------:R-:W-:Y:S01]  /*0610*/  @!P0 IMAD.IADD R11, R15, 0x1, R11 ;  /* 0x000000010f0b8824 */ /* 0x000fe200078e020b */
[----:B------:R-:W-:Y:S01]  /*0620*/  ISETP.GE.U32.AND P3, PT, R13, UR10, PT ;  /* 0x0000000a0d007c0c */ /* 0x000fe2000bf66070 */
[C---:B------:R-:W-:Y:S01]  /*0630*/  @!P1 IMAD R15, R17.reuse, UR15, R16 ;  /* 0x0000000f110f9c24 */ /* 0x040fe2000f8e0210 */
[----:B------:R-:W-:Y:S01]  /*0640*/  IADD3.X R12, PT, PT, R8, UR8, RZ, P4, !PT ;  /* 0x00000008080c7c10 */ /* 0x000fe2000a7fe4ff */
[----:B------:R-:W-:Y:S01]  /*0650*/  @!P1 IMAD.WIDE.U32 R16, R17, UR14, R4 ;  /* 0x0000000e11109c25 */ /* 0x000fe2000f8e0004 */
[----:B------:R-:W-:-:S02]  /*0660*/  @!P0 LEA.HI.X R11, R14, UR7, R11, 0x2, P5 ;  /* 0x000000070e0b8c11 */ /* 0x000fc4000a8f140b */
[----:B------:R-:W-:Y:S01]  /*0670*/  IADD3 R21, P5, PT, R13, UR5, RZ ;  /* 0x000000050d157c10 */ /* 0x000fe2000ffbe0ff */
[----:B------:R-:W-:Y:S01]  /*0680*/  @!P1 IMAD.IADD R17, R17, 0x1, R15 ;  /* 0x0000000111119824 */ /* 0x000fe200078e020f */
[C---:B------:R-:W-:Y:S01]  /*0690*/  ISETP.GE.U32.AND.EX P3, PT, R12.reuse, UR11, PT, P3 ;  /* 0x0000000b0c007c0c */ /* 0x040fe2000bf66130 */
[----:B------:R-:W-:Y:S01]  /*06a0*/  @!P2 IMAD.WIDE.U32 R14, R9, UR14, R4 ;  /* 0x0000000e090eac25 */ /* 0x000fe2000f8e0004 */
[----:B------:R-:W-:Y:S02]  /*06b0*/  ISETP.GE.U32.AND P4, PT, R21, UR10, PT ;  /* 0x0000000a15007c0c */ /* 0x000fe4000bf86070 */
[----:B------:R-:W-:Y:S02]  /*06c0*/  IADD3.X R20, PT, PT, R12, UR8, RZ, P5, !PT ;  /* 0x000000080c147c10 */ /* 0x000fe4000affe4ff */
[----:B------:R-:W-:Y:S01]  /*06d0*/  ISETP.NE.AND P0, PT, R18, RZ, PT ;  /* 0x000000ff1200720c */ /* 0x000fe20003f05270 */
[----:B------:R-:W-:Y:S01]  /*06e0*/  @!P2 IMAD R18, R8, UR14, RZ ;  /* 0x0000000e0812ac24 */ /* 0x000fe2000f8e02ff */
[----:B------:R-:W-:-:S02]  /*06f0*/  ISETP.GE.U32.AND.EX P4, PT, R20, UR11, PT, P4 ;  /* 0x0000000b14007c0c */ /* 0x000fc4000bf86140 */
[----:B------:R-:W-:Y:S01]  /*0700*/  @!P1 LEA R8, P5, R16, UR6, 0x2 ;  /* 0x0000000610089c11 */ /* 0x000fe2000f8a10ff */
[----:B------:R-:W-:Y:S01]  /*0710*/  @!P2 IMAD R19, R9, UR15, R18 ;  /* 0x0000000f0913ac24 */ /* 0x000fe2000f8e0212 */
[----:B------:R-:W-:Y:S01]  /*0720*/  P2R R0, PR, RZ, 0x1 ;  /* 0x00000001ff007803 */ /* 0x000fe20000000000 */
[----:B------:R-:W-:Y:S01]  /*0730*/  @!P3 IMAD R18, R12, UR14, RZ ;  /* 0x0000000e0c12bc24 */ /* 0x000fe2000f8e02ff */
[----:B------:R-:W-:Y:S01]  /*0740*/  @!P1 LEA.HI.X R9, R16, UR7, R17, 0x2, P5 ;  /* 0x0000000710099c11 */ /* 0x000fe2000a8f1411 */
[----:B------:R-:W-:Y:S01]  /*0750*/  @!P2 IMAD.IADD R15, R15, 0x1, R19 ;  /* 0x000000010f0fa824 */ /* 0x000fe200078e0213 */
[----:B------:R-:W-:Y:S01]  /*0760*/  @!P2 LEA R12, P5, R14, UR6, 0x2 ;  /* 0x000000060e0cac11 */ /* 0x000fe2000f8a10ff */
[----:B------:R-:W-:-:S04]  /*0770*/  @!P3 IMAD.WIDE.U32 R16, R13, UR14, R4 ;  /* 0x0000000e0d10bc25 */ /* 0x000fc8000f8e0004 */
[----:B------:R-:W-:Y:S01]  /*0780*/  @!P3 IMAD R23, R13, UR15, R18 ;  /* 0x0000000f0d17bc24 */ /* 0x000fe2000f8e0212 */
[----:B------:R-:W-:Y:S01]  /*0790*/  @!P2 LEA.HI.X R13, R14, UR7, R15, 0x2, P5 ;  /* 0x000000070e0dac11 */ /* 0x000fe2000a8f140f */
[----:B------:R-:W-:Y:S01]  /*07a0*/  @!P4 IMAD R22, R20, UR14, RZ ;  /* 0x0000000e1416cc24 */ /* 0x000fe2000f8e02ff */
[----:B------:R-:W-:Y:S01]  /*07b0*/  @!P3 LEA R14, P5, R16, UR6, 0x2 ;  /* 0x00000006100ebc11 */ /* 0x000fe2000f8a10ff */
[----:B------:R-:W-:Y:S02]  /*07c0*/  @!P3 IMAD.IADD R15, R17, 0x1, R23 ;  /* 0x00000001110fb824 */ /* 0x000fe400078e0217 */
[----:B------:R-:W-:-:S03]  /*07d0*/  @!P4 IMAD.WIDE.U32 R18, R21, UR14, R4 ;  /* 0x0000000e1512cc25 */ /* 0x000fc6000f8e0004 */
[----:B------:R-:W-:Y:S01]  /*07e0*/  @!P3 LEA.HI.X R15, R16, UR7, R15, 0x2, P5 ;  /* 0x00000007100fbc11 */ /* 0x000fe2000a8f140f */
[----:B------:R-:W-:Y:S01]  /*07f0*/  @!P4 IMAD R17, R21, UR15, R22 ;  /* 0x0000000f1511cc24 */ /* 0x000fe2000f8e0216 */
[----:B------:R-:W-:-:S03]  /*0800*/  @!P4 LEA R16, P5, R18, UR6, 0x2 ;  /* 0x000000061210cc11 */ /* 0x000fc6000f8a10ff */
[----:B------:R-:W-:-:S05]  /*0810*/  @!P4 IMAD.IADD R17, R19, 0x1, R17 ;  /* 0x000000011311c824 */ /* 0x000fca00078e0211 */
[----:B------:R-:W-:Y:S02]  /*0820*/  @!P4 LEA.HI.X R17, R18, UR7, R17, 0x2, P5 ;  /* 0x000000071211cc11 */ /* 0x000fe4000a8f1411 */
[----:B------:R-:W-:-:S04]  /*0830*/  IADD3 R25, P5, PT, R21, UR5, RZ ;  /* 0x0000000515197c10 */ /* 0x000fc8000ffbe0ff */
[----:B------:R-:W-:Y:S02]  /*0840*/  IADD3.X R24, PT, PT, R20, UR8, RZ, P5, !PT ;  /* 0x0000000814187c10 */ /* 0x000fe4000affe4ff */
[----:B------:R-:W-:-:S04]  /*0850*/  ISETP.GE.U32.AND P5, PT, R25, UR10, PT ;  /* 0x0000000a19007c0c */ /* 0x000fc8000bfa6070 */
[----:B------:R-:W-:-:S13]  /*0860*/  ISETP.GE.U32.AND.EX P5, PT, R24, UR11, PT, P5 ;  /* 0x0000000b18007c0c */ /* 0x000fda000bfa6150 */
[----:B------:R-:W-:Y:S02]  /*0870*/  @!P5 IMAD R18, R24, UR14, RZ ;  /* 0x0000000e1812dc24 */ /* 0x000fe4000f8e02ff */
[----:B------:R-:W-:-:S04]  /*0880*/  @!P5 IMAD.WIDE.U32 R20, R25, UR14, R4 ;  /* 0x0000000e1914dc25 */ /* 0x000fc8000f8e0004 */
        /* <DEDUP_REMOVED lines=17> */
[C---:B------:R-:W-:Y:S01]  /*09a0*/  ISETP.GE.U32.AND.EX P1, PT, R24.reuse, UR11, PT, P0 ;  /* 0x0000000b18007c0c */ /* 0x040fe2000bf26100 */
[----:B------:R-:W-:Y:S01]  /*09b0*/  IMAD R24, R24, UR14, RZ ;  /* 0x0000000e18187c24 */ /* 0x000fe2000f8e02ff */
[----:B------:R-:W0:Y:S02]  /*09c0*/  LDCU.64 UR10, c[0x0][0x388] ;  /* 0x00007100ff0a77ac */ /* 0x000e240008000a00 */
[----:B------:R-:W-:Y:S01]  /*09d0*/  P2R R28, PR, RZ, 0x2 ;  /* 0x00000002ff1c7803 */ /* 0x000fe20000000000 */
[C---:B------:R-:W-:Y:S02]  /*09e0*/  IMAD R25, R23.reuse, UR15, R24 ;  /* 0x0000000f17197c24 */ /* 0x040fe4000f8e0218 */
[----:B------:R-:W-:-:S04]  /*09f0*/  IMAD.WIDE.U32 R22, R23, UR14, R4 ;  /* 0x0000000e17167c25 */ /* 0x000fc8000f8e0004 */
[----:B------:R-:W-:Y:S02]  /*0a00*/  IMAD.WIDE.U32 R4, R6, UR14, R4 ;  /* 0x0000000e06047c25 */ /* 0x000fe4000f8e0004 */
[----:B------:R-:W-:Y:S02]  /*0a10*/  @!P1 LEA R24, P0, R22, UR6, 0x2 ;  /* 0x0000000616189c11 */ /* 0x000fe4000f8010ff */
[----:B------:R-:W-:Y:S02]  /*0a20*/  IMAD.IADD R25, R23, 0x1, R25 ;  /* 0x0000000117197824 */ /* 0x000fe400078e0219 */
[----:B------:R-:W-:Y:S02]  /*0a30*/  IMAD.IADD R7, R5, 0x1, R7 ;  /* 0x0000000105077824 */ /* 0x000fe400078e0207 */
[----:B------:R-:W-:Y:S01]  /*0a40*/  IMAD.SHL.U32 R6, R4, 0x4, RZ ;  /* 0x0000000404067824 */ /* 0x000fe200078e00ff */
[----:B------:R-:W-:Y:S02]  /*0a50*/  @!P1 LEA.HI.X R25, R22, UR7, R25, 0x2, P0 ;  /* 0x0000000716199c11 */ /* 0x000fe400080f1419 */
[----:B------:R-:W-:-:S02]  /*0a60*/  SHF.L.U64.HI R7, R4, 0x2, R7 ;  /* 0x0000000204077819 */ /* 0x000fc40000010207 */
[----:B------:R-:W-:Y:S02]  /*0a70*/  IADD3 R4, P0, PT, R6, UR6, RZ ;  /* 0x0000000606047c10 */ /* 0x000fe4000ff1e0ff */
[----:B------:R-:W-:Y:S02]  /*0a80*/  ISETP.NE.AND P1, PT, R26, RZ, PT ;  /* 0x000000ff1a00720c */ /* 0x000fe40003f25270 */
[----:B------:R-:W-:Y:S01]  /*0a90*/  IADD3.X R5, PT, PT, R7, UR7, RZ, P0, !PT ;  /* 0x0000000707057c10 */ /* 0x000fe200087fe4ff */
[----:B------:R-:W1:Y:S01]  /*0aa0*/  LDCU.64 UR6, c[0x0][0x358] ;  /* 0x00006b00ff0677ac */ /* 0x000e620008000a00 */
[----:B------:R-:W-:-:S03]  /*0ab0*/  ISETP.NE.AND P0, PT, R0, RZ, PT ;  /* 0x000000ff0000720c */ /* 0x000fc60003f05270 */
[----:B-1----:R-:W2:Y:S10]  /*0ac0*/  LDG.E.CONSTANT R4, desc[UR6][R4.64] ;  /* 0x0000000604047981 */ /* 0x002eb4000c1e9900 */
[----:B------:R-:W3:Y:S04]  /*0ad0*/  @!P0 LDG.E.CONSTANT R2, desc[UR6][R2.64] ;  /* 0x0000000602028981 */ /* 0x000ee8000c1e9900 */
[----:B------:R-:W4:Y:S04]  /*0ae0*/  @!P1 LDG.E.CONSTANT R8, desc[UR6][R8.64] ;  /* 0x0000000608089981 */ /* 0x000f28000c1e9900 */
[----:B------:R-:W5:Y:S04]  /*0af0*/  @!P2 LDG.E.CONSTANT R12, desc[UR6][R12.64] ;  /* 0x000000060c0ca981 */ /* 0x000f68000c1e9900 */
[----:B------:R-:W5:Y:S04]  /*0b00*/  @!P3 LDG.E.CONSTANT R14, desc[UR6][R14.64] ;  /* 0x000000060e0eb981 */ /* 0x000f68000c1e9900 */
[----:B------:R-:W5:Y:S04]  /*0b10*/  @!P4 LDG.E.CONSTANT R16, desc[UR6][R16.64] ;  /* 0x000000061010c981 */ /* 0x000f68000c1e9900 */
[----:B------:R-:W5:Y:S04]  /*0b20*/  @!P5 LDG.E.CONSTANT R18, desc[UR6][R18.64] ;  /* 0x000000061212d981 */ /* 0x000f68000c1e9900 */
[----:B------:R-:W5:Y:S01]  /*0b30*/  @!P6 LDG.E.CONSTANT R20, desc[UR6][R20.64] ;  /* 0x000000061414e981 */ /* 0x000f62000c1e9900 */
[----:B--2---:R-:W-:-:S02]  /*0b40*/  IMAD.SHL.U32 R0, R4, 0x8000000, RZ ;  /* 0x0800000004007824 */ /* 0x004fc400078e00ff */
[----:B---3--:R-:W-:-:S03]  /*0b50*/  @!P0 IMAD.SHL.U32 R23, R2, 0x1000000, RZ ;  /* 0x0100000002178824 */ /* 0x008fc600078e00ff */
[----:B------:R-:W-:-:S04]  /*0b60*/  LOP3.LUT R0, R0, 0x38000000, RZ, 0xc0, !PT ;  /* 0x3800000000007812 */ /* 0x000fc800078ec0ff */
[----:B------:R-:W-:Y:S02]  /*0b70*/  @!P0 LOP3.LUT R0, R0, 0x7000000, R23, 0xf8, !PT ;  /* 0x0700000000008812 */ /* 0x000fe400078ef817 */
[----:B------:R-:W-:-:S13]  /*0b80*/  ISETP.NE.AND P0, PT, R27, RZ, PT ;  /* 0x000000ff1b00720c */ /* 0x000fda0003f05270 */
[----:B------:R-:W2:Y:S01]  /*0b90*/  @!P0 LDG.E.CONSTANT R10, desc[UR6][R10.64] ;  /* 0x000000060a0a8981 */ /* 0x000ea2000c1e9900 */
[----:B----4-:R-:W-:Y:S02]  /*0ba0*/  @!P1 IMAD.SHL.U32 R3, R8, 0x40000, RZ ;  /* 0x0004000008039824 */ /* 0x010fe400078e00ff */
[----:B--2---:R-:W-:-:S05]  /*0bb0*/  @!P0 IMAD.SHL.U32 R23, R10, 0x200000, RZ ;  /* 0x002000000a178824 */ /* 0x004fca00078e00ff */
[----:B------:R-:W-:Y:S02]  /*0bc0*/  @!P0 LOP3.LUT R0, R0, 0xe00000, R23, 0xf8, !PT ;  /* 0x00e0000000008812 */ /* 0x000fe400078ef817 */
[----:B------:R-:W-:-:S13]  /*0bd0*/  ISETP.NE.AND P0, PT, R28, RZ, PT ;  /* 0x000000ff1c00720c */ /* 0x000fda0003f05270 */
[----:B------:R-:W2:Y:S01]  /*0be0*/  @!P0 LDG.E.CONSTANT R25, desc[UR6][R24.64] ;  /* 0x0000000618198981 */ /* 0x000ea2000c1e9900 */
[----:B------:R-:W-:Y:S01]  /*0bf0*/  @!P1 LOP3.LUT R0, R0, 0x1c0000, R3, 0xf8, !PT ;  /* 0x001c000000009812 */ /* 0x000fe200078ef803 */
[----:B-----5:R-:W-:-:S05]  /*0c00*/  @!P2 IMAD.SHL.U32 R3, R12, 0x8000, RZ ;  /* 0x000080000c03a824 */ /* 0x020fca00078e00ff */
[----:B------:R-:W-:Y:S01]  /*0c10*/  @!P2 LOP3.LUT R0, R0, 0x38000, R3, 0xf8, !PT ;  /* 0x000380000000a812 */ /* 0x000fe200078ef803 */
[----:B------:R-:W-:-:S05]  /*0c20*/  @!P3 IMAD.SHL.U32 R3, R14, 0x1000, RZ ;  /* 0x000010000e03b824 */ /* 0x000fca00078e00ff */
[----:B------:R-:W-:Y:S01]  /*0c30*/  @!P3 LOP3.LUT R0, R0, 0x7000, R3, 0xf8, !PT ;  /* 0x000070000000b812 */ /* 0x000fe200078ef803 */
[----:B------:R-:W-:Y:S01]  /*0c40*/  @!P4 IMAD.SHL.U32 R3, R16, 0x200, RZ ;  /* 0x000002001003c824 */ /* 0x000fe200078e00ff */
[----:B------:R-:W-:-:S04]  /*0c50*/  ISETP.NE.AND P1, PT, R28, RZ, PT ;  /* 0x000000ff1c00720c */ /* 0x000fc80003f25270 */
[----:B------:R-:W-:Y:S01]  /*0c60*/  @!P4 LOP3.LUT R0, R0, 0xe00, R3, 0xf8, !PT ;  /* 0x00000e000000c812 */ /* 0x000fe200078ef803 */
[----:B------:R-:W-:-:S05]  /*0c70*/  @!P5 IMAD.SHL.U32 R3, R18, 0x40, RZ ;  /* 0x000000401203d824 */ /* 0x000fca00078e00ff */
[----:B------:R-:W-:Y:S01]  /*0c80*/  @!P5 LOP3.LUT R0, R0, 0x1c0, R3, 0xf8, !PT ;  /* 0x000001c00000d812 */ /* 0x000fe200078ef803 */
[----:B------:R-:W-:Y:S01]  /*0c90*/  @!P6 IMAD.SHL.U32 R3, R20, 0x8, RZ ;  /* 0x000000081403e824 */ /* 0x000fe200078e00ff */
[----:B0-----:R-:W-:-:S04]  /*0ca0*/  IADD3 R6, P0, PT, R6, UR10, RZ ;  /* 0x0000000a06067c10 */ /* 0x001fc8000ff1e0ff */
[----:B------:R-:W-:Y:S02]  /*0cb0*/  @!P6 LOP3.LUT R0, R0, 0x38, R3, 0xf8, !PT ;  /* 0x000000380000e812 */ /* 0x000fe400078ef803 */
[----:B------:R-:W-:Y:S02]  /*0cc0*/  IADD3.X R7, PT, PT, R7, UR11, RZ, P0, !PT ;  /* 0x0000000b07077c10 */ /* 0x000fe400087fe4ff */
[----:B--2---:R-:W-:-:S05]  /*0cd0*/  @!P1 LOP3.LUT R0, R0, 0x7, R25, 0xf8, !PT ;  /* 0x0000000700009812 */ /* 0x004fca00078ef819 */
[----:B------:R-:W-:Y:S01]  /*0ce0*/  STG.E desc[UR6][R6.64], R0 ;  /* 0x0000000006007986 */ /* 0x000fe2000c101906 */
[----:B------:R-:W-:Y:S05]  /*0cf0*/  EXIT ;  /* 0x000000000000794d */ /* 0x000fea0003800000 */
        .weak           $__internal_1_$__cuda_sm20_div_u64
        .type           $__internal_1_$__cuda_sm20_div_u64,@function
        .size           $__internal_1_$__cuda_sm20_div_u64,(.L_x_14 - $__internal_1_$__cuda_sm20_div_u64)
$__internal_1_$__cuda_sm20_div_u64:
[----:B------:R-:W0:Y:S01]  /*0d00*/  LDCU.64 UR6, c[0x0][0x398] ;  /* 0x00007300ff0677ac */ /* 0x000e220008000a00 */
[----:B------:R-:W1:Y:S01]  /*0d10*/  LDC.64 R4, c[0x0][0x398] ;  /* 0x0000e600ff047b82 */ /* 0x000e620000000a00 */
[----:B0-----:R-:W0:Y:S08]  /*0d20*/  I2F.U64.RP R10, UR6 ;  /* 0x00000006000a7d12 */ /* 0x001e300008309000 */
[----:B0-----:R-:W0:Y:S02]  /*0d30*/  MUFU.RCP R10, R10 ;  /* 0x0000000a000a7308 */ /* 0x001e240000001000 */
[----:B0-----:R-:W-:-:S06]  /*0d40*/  VIADD R6, R10, 0x1ffffffe ;  /* 0x1ffffffe0a067836 */ /* 0x001fcc0000000000 */
[----:B------:R-:W1:Y:S02]  /*0d50*/  F2I.U64.TRUNC R6, R6 ;  /* 0x0000000600067311 */ /* 0x000e64000020d800 */
[----:B-1----:R-:W-:-:S04]  /*0d60*/  IMAD.WIDE.U32 R8, R6, R4, RZ ;  /* 0x0000000406087225 */ /* 0x002fc800078e00ff */
[----:B------:R-:W-:Y:S01]  /*0d70*/  IMAD R9, R6, R5, R9 ;  /* 0x0000000506097224 */ /* 0x000fe200078e0209 */
[----:B------:R-:W-:-:S03]  /*0d80*/  IADD3 R11, P0, PT, RZ, -R8, RZ ;  /* 0x80000008ff0b7210 */ /* 0x000fc60007f1e0ff */
[----:B------:R-:W-:Y:S02]  /*0d90*/  IMAD R9, R7, R4, R9 ;  /* 0x0000000407097224 */ /* 0x000fe400078e0209 */
[----:B------:R-:W-:-:S04]  /*0da0*/  IMAD.HI.U32 R8, R6, R11, RZ ;  /* 0x0000000b06087227 */ /* 0x000fc800078e00ff */
[----:B------:R-:W-:Y:S02]  /*0db0*/  IMAD.X R13, RZ, RZ, ~R9, P0 ;  /* 0x000000ffff0d7224 */ /* 0x000fe400000e0e09 */
[----:B------:R-:W-:Y:S02]  /*0dc0*/  IMAD.MOV.U32 R9, RZ, RZ, R6 ;  /* 0x000000ffff097224 */ /* 0x000fe400078e0006 */
        /* <DEDUP_REMOVED lines=11> */
[----:B------:R-:W-:-:S04]  /*0e80*/  IMAD.HI.U32 R8, R9, R13, RZ ;  /* 0x0000000d09087227 */ /* 0x000fc800078e00ff */
[----:B------:R-:W-:Y:S02]  /*0e90*/  IMAD.X R6, RZ, RZ, ~R7, P0 ;  /* 0x000000ffff067224 */ /* 0x000fe400000e0e07 */
[----:B------:R-:W-:Y:S02]  /*0ea0*/  IMAD.MOV.U32 R7, RZ, RZ, RZ ;  /* 0x000000ffff077224 */ /* 0x000fe400078e00ff */
        /* <DEDUP_REMOVED lines=11> */
[----:B------:R-:W-:-:S05]  /*0f60*/  IADD3 R9, P1, PT, RZ, R6, RZ ;  /* 0x00000006ff097210 */ /* 0x000fca0007f3e0ff */
[----:B------:R-:W-:-:S04]  /*0f70*/  IMAD.WIDE.U32 R6, R9, R4, RZ ;  /* 0x0000000409067225 */ /* 0x000fc800078e00ff */
[----:B------:R-:W-:Y:S01]  /*0f80*/  IMAD.X R11, RZ, RZ, R8, P1 ;  /* 0x000000ffff0b7224 */ /* 0x000fe200008e0608 */
[----:B------:R-:W-:Y:S01]  /*0f90*/  IADD3 R13, P1, PT, -R6, R2, RZ ;  /* 0x00000002060d7210 */ /* 0x000fe20007f3e1ff */
[C---:B------:R-:W-:Y:S01]  /*0fa0*/  IMAD R7, R9.reuse, R5, R7 ;  /* 0x0000000509077224 */ /* 0x040fe200078e0207 */
[----:B------:R-:W-:Y:S02]  /*0fb0*/  IADD3 R6, P2, PT, R9, 0x1, RZ ;  /* 0x0000000109067810 */ /* 0x000fe40007f5e0ff */
[-C--:B------:R-:W-:Y:S01]  /*0fc0*/  ISETP.GE.U32.AND P0, PT, R13, R4.reuse, PT ;  /* 0x000000040d00720c */ /* 0x080fe20003f06070 */
[-C--:B------:R-:W-:Y:S02]  /*0fd0*/  IMAD R7, R11, R4.reuse, R7 ;  /* 0x000000040b077224 */ /* 0x080fe400078e0207 */
[----:B------:R-:W-:Y:S02]  /*0fe0*/  IMAD.X R8, RZ, RZ, R11, P2 ;  /* 0x000000ffff087224 */ /* 0x000fe400010e060b */
[----:B------:R-:W-:Y:S01]  /*0ff0*/  IMAD.X R12, RZ, RZ, ~R7, P1 ;  /* 0x000000ffff0c7224 */ /* 0x000fe200008e0e07 */
[----:B------:R-:W-:-:S04]  /*1000*/  IADD3 R7, P1, PT, R13, -R4, RZ ;  /* 0x800000040d077210 */ /* 0x000fc80007f3e0ff */
[C---:B------:R-:W-:Y:S01]  /*1010*/  ISETP.GE.U32.AND.EX P0, PT, R12.reuse, R5, PT, P0 ;  /* 0x000000050c00720c */ /* 0x040fe20003f06100 */
[----:B------:R-:W-:Y:S01]  /*1020*/  IMAD.X R10, R12, 0x1, ~R5, P1 ;  /* 0x000000010c0a7824 */ /* 0x000fe200008e0e05 */
[----:B------:R-:W-:Y:S02]  /*1030*/  ISETP.NE.U32.AND P1, PT, R4, RZ, PT ;  /* 0x000000ff0400720c */ /* 0x000fe40003f25070 */
[----:B------:R-:W-:Y:S02]  /*1040*/  SEL R9, R6, R9, P0 ;  /* 0x0000000906097207 */ /* 0x000fe40000000000 */
[----:B------:R-:W-:Y:S02]  /*1050*/  SEL R7, R7, R13, P0 ;  /* 0x0000000d07077207 */ /* 0x000fe40000000000 */
[----:B------:R-:W-:Y:S02]  /*1060*/  SEL R8, R8, R11, P0 ;  /* 0x0000000b08087207 */ /* 0x000fe40000000000 */
[----:B------:R-:W-:-:S02]  /*1070*/  IADD3 R6, P2, PT, R9, 0x1, RZ ;  /* 0x0000000109067810 */ /* 0x000fc40007f5e0ff */
[----:B------:R-:W-:Y:S02]  /*1080*/  SEL R10, R10, R12, P0 ;  /* 0x0000000c0a0a7207 */ /* 0x000fe40000000000 */
[----:B------:R-:W-:Y:S01]  /*1090*/  ISETP.GE.U32.AND P0, PT, R7, R4, PT ;  /* 0x000000040700720c */ /* 0x000fe20003f06070 */
[----:B------:R-:W-:Y:S01]  /*10a0*/  IMAD.X R7, RZ, RZ, R8, P2 ;  /* 0x000000ffff077224 */ /* 0x000fe200010e0608 */
[----:B------:R-:W-:Y:S01]  /*10b0*/  ISETP.NE.AND.EX P1, PT, R5, RZ, PT, P1 ;  /* 0x000000ff0500720c */ /* 0x000fe20003f25310 */
[----:B------:R-:W-:Y:S01]  /*10c0*/  IMAD.MOV.U32 R4, RZ, RZ, R0 ;  /* 0x000000ffff047224 */ /* 0x000fe200078e0000 */
[----:B------:R-:W-:Y:S01]  /*10d0*/  ISETP.GE.U32.AND.EX P0, PT, R10, R5, PT, P0 ;  /* 0x000000050a00720c */ /* 0x000fe20003f06100 */
[----:B------:R-:W-:-:S03]  /*10e0*/  IMAD.MOV.U32 R5, RZ, RZ, 0x0 ;  /* 0x00000000ff057424 */ /* 0x000fc600078e00ff */
[----:B------:R-:W-:Y:S02]  /*10f0*/  SEL R6, R6, R9, P0 ;  /* 0x0000000906067207 */ /* 0x000fe40000000000 */
[----:B------:R-:W-:Y:S02]  /*1100*/  SEL R7, R7, R8, P0 ;  /* 0x0000000807077207 */ /* 0x000fe40000000000 */
[----:B------:R-:W-:Y:S02]  /*1110*/  SEL R6, R6, 0xffffffff, P1 ;  /* 0xffffffff06067807 */ /* 0x000fe40000800000 */
[----:B------:R-:W-:Y:S01]  /*1120*/  SEL R7, R7, 0xffffffff, P1 ;  /* 0xffffffff07077807 */ /* 0x000fe20000800000 */
[----:B------:R-:W-:Y:S06]  /*1130*/  RET.REL.NODEC R4 `(_Z16pack_3bit_kernelPKjPimm) ;  /* 0xffffffec04b07950 */ /* 0x000fec0003c3ffff */
.L_x_6:
        /* <DEDUP_REMOVED lines=12> */
.L_x_14:


//--------------------- .text._Z16pack_2bit_kernelPKhPhmm --------------------------
	.section	.text._Z16pack_2bit_kernelPKhPhmm,"ax",@progbits
	.align	128
        .global         _Z16pack_2bit_kernelPKhPhmm
        .type           _Z16pack_2bit_kernelPKhPhmm,@function
        .size           _Z16pack_2bit_kernelPKhPhmm,(.L_x_15 - _Z16pack_2bit_kernelPKhPhmm)
        .other          _Z16pack_2bit_kernelPKhPhmm,@"STO_CUDA_ENTRY STV_DEFAULT"
_Z16pack_2bit_kernelPKhPhmm:
.text._Z16pack_2bit_kernelPKhPhmm:
        /* <DEDUP_REMOVED lines=24> */
[----:B0-----:R-:W-:Y:S02]  /*0180*/  HFMA2 R4, -RZ, RZ, 0, 0 ;  /* 0x00000000ff047431 */ /* 0x001fe400000001ff */
[----:B-1----:R-:W-:-:S04]  /*0190*/  IMAD.MOV R3, RZ, RZ, -R5 ;  /* 0x000000ffff037224 */ /* 0x002fc800078e0a05 */
[----:B------:R-:W-:-:S04]  /*01a0*/  IMAD R3, R3, UR6, RZ ;  /* 0x0000000603037c24 */ /* 0x000fc8000f8e02ff */
[----:B------:R-:W-:-:S06]  /*01b0*/  IMAD.HI.U32 R5, R5, R3, R4 ;  /* 0x0000000305057227 */ /* 0x000fcc00078e0004 */
[----:B------:R-:W-:-:S04]  /*01c0*/  IMAD.HI.U32 R5, R5, R2, RZ ;  /* 0x0000000205057227 */ /* 0x000fc800078e00ff */
[----:B------:R-:W-:-:S04]  /*01d0*/  IMAD.MOV R3, RZ, RZ, -R5 ;  /* 0x000000ffff037224 */ /* 0x000fc800078e0a05 */
[----:B------:R-:W-:-:S05]  /*01e0*/  IMAD R3, R3, UR6, R2 ;  /* 0x0000000603037c24 */ /* 0x000fca000f8e0202 */
[----:B------:R-:W-:-:S13]  /*01f0*/  ISETP.GE.U32.AND P0, PT, R3, UR6, PT ;  /* 0x0000000603007c0c */ /* 0x000fda000bf06070 */
[----:B------:R-:W-:Y:S02]  /*0200*/  @P0 VIADD R3, R3, -UR6 ;  /* 0x8000000603030c36 */ /* 0x000fe40008000000 */
[----:B------:R-:W-:-:S03]  /*0210*/  @P0 VIADD R5, R5, 0x1 ;  /* 0x0000000105050836 */ /* 0x000fc60000000000 */
[----:B------:R-:W-:-:S13]  /*0220*/  ISETP.GE.U32.AND P1, PT, R3, UR6, PT ;  /* 0x0000000603007c0c */ /* 0x000fda000bf26070 */
[----:B------:R-:W-:Y:S02]  /*0230*/  @P1 IADD3 R5, PT, PT, R5, 0x1, RZ ;  /* 0x0000000105051810 */ /* 0x000fe40007ffe0ff */
[----:B------:R-:W-:-:S05]  /*0240*/  @!P2 LOP3.LUT R5, RZ, UR6, RZ, 0x33, !PT ;  /* 0x00000006ff05ac12 */ /* 0x000fca000f8e33ff */
[----:B------:R-:W-:-:S04]  /*0250*/  IMAD.MOV R3, RZ, RZ, -R5 ;  /* 0x000000ffff037224 */ /* 0x000fc800078e0a05 */
[----:B------:R-:W-:Y:S01]  /*0260*/  IMAD R4, R3, UR6, R2 ;  /* 0x0000000603047c24 */ /* 0x000fe2000f8e0202 */
[----:B------:R-:W-:Y:S01]  /*0270*/  MOV R3, RZ ;  /* 0x000000ff00037202 */ /* 0x000fe20000000f00 */
[----:B------:R-:W-:Y:S01]  /*0280*/  IMAD.MOV.U32 R2, RZ, RZ, R5 ;  /* 0x000000ffff027224 */ /* 0x000fe200078e0005 */
[----:B------:R-:W-:Y:S06]  /*0290*/  BRA `(.L_x_8) ;  /* 0x0000000000347947 */ /* 0x000fec0003800000 */
.L_x_7:
[----:B------:R-:W-:-:S07]  /*02a0*/  MOV R0, 0x2c0 ;  /* 0x000002c000007802 */ /* 0x000fce0000000f00 */
[----:B------:R-:W-:Y:S05]  /*02b0*/  CALL.REL.NOINC `($__internal_2_$__cuda_sm20_div_u64) ;  /* 0x00000004001c7944 */ /* 0x000fea0003c00000 */
        /* <DEDUP_REMOVED lines=8> */
[----:B------:R-:W-:Y:S01]  /*0340*/  IMAD.MOV.U32 R2, RZ, RZ, R6 ;  /* 0x000000ffff027224 */ /* 0x000fe200078e0006 */
[----:B------:R-:W-:Y:S01]  /*0350*/  IADD3 R9, PT, PT, R3, R9, RZ ;  /* 0x0000000903097210 */ /* 0x000fe20007ffe0ff */
[----:B------:R-:W-:-:S07]  /*0360*/  IMAD.MOV.U32 R3, RZ, RZ, R7 ;  /* 0x000000ffff037224 */ /* 0x000fce00078e0007 */
.L_x_8:
        /* <DEDUP_REMOVED lines=8> */
[----:B------:R-:W-:Y:S01]  /*03f0*/  IMAD R3, R3, UR6, RZ ;  /* 0x0000000603037c24 */ /* 0x000fe2000f8e02ff */
[C---:B------:R-:W-:Y:S01]  /*0400*/  IADD3 R14, P2, PT, R11.reuse, UR5, RZ ;  /* 0x000000050b0e7c10 */ /* 0x040fe2000ff5e0ff */
[----:B------:R-:W2:Y:S02]  /*0410*/  LDCU.64 UR8, c[0x0][0x358] ;  /* 0x00006b00ff0877ac */ /* 0x000ea40008000a00 */
[----:B------:R-:W-:Y:S01]  /*0420*/  IMAD R9, R2, UR7, R3 ;  /* 0x0000000702097c24 */ /* 0x000fe2000f8e0203 */
[----:B------:R-:W-:Y:S01]  /*0430*/  IADD3.X R13, PT, PT, R0, UR10, RZ, P2, !PT ;  /* 0x0000000a000d7c10 */ /* 0x000fe200097fe4ff */
[----:B------:R-:W-:Y:S01]  /*0440*/  IMAD.WIDE.U32 R2, R2, UR6, R4 ;  /* 0x0000000602027c25 */ /* 0x000fe2000f8e0004 */
[----:B0-----:R-:W-:-:S02]  /*0450*/  ISETP.GE.U32.AND P0, PT, R11, UR14, PT ;  /* 0x0000000e0b007c0c */ /* 0x001fc4000bf06070 */
[----:B------:R-:W-:Y:S02]  /*0460*/  ISETP.GE.U32.AND P1, PT, R14, UR14, PT ;  /* 0x0000000e0e007c0c */ /* 0x000fe4000bf26070 */
[----:B------:R-:W-:Y:S02]  /*0470*/  ISETP.GE.U32.AND.EX P0, PT, R0, UR15, PT, P0 ;  /* 0x0000000f00007c0c */ /* 0x000fe4000bf06100 */
[----:B------:R-:W-:Y:S02]  /*0480*/  ISETP.GE.U32.AND.EX P1, PT, R13, UR15, PT, P1 ;  /* 0x0000000f0d007c0c */ /* 0x000fe4000bf26110 */
[----:B-1----:R-:W-:-:S09]  /*0490*/  IADD3 R8, P2, PT, R2, UR12, RZ ;  /* 0x0000000c02087c10 */ /* 0x002fd2000ff5e0ff */
[----:B------:R-:W-:Y:S02]  /*04a0*/  @!P0 IMAD R0, R0, UR6, RZ ;  /* 0x0000000600008c24 */ /* 0x000fe4000f8e02ff */
[----:B------:R-:W-:-:S04]  /*04b0*/  @!P0 IMAD.WIDE.U32 R6, R11, UR6, R4 ;  /* 0x000000060b068c25 */ /* 0x000fc8000f8e0004 */
[----:B------:R-:W-:Y:S01]  /*04c0*/  @!P0 IMAD R11, R11, UR7, R0 ;  /* 0x000000070b0b8c24 */ /* 0x000fe2000f8e0200 */
[----:B------:R-:W-:Y:S02]  /*04d0*/  IADD3 R0, PT, PT, R3, R9, RZ ;  /* 0x0000000903007210 */ /* 0x000fe40007ffe0ff */
[----:B------:R-:W-:Y:S02]  /*04e0*/  @!P0 IADD3 R6, P4, PT, R6, UR12, RZ ;  /* 0x0000000c06068c10 */ /* 0x000fe4000ff9e0ff */
[----:B------:R-:W-:Y:S02]  /*04f0*/  IADD3 R3, P3, PT, R14, UR5, RZ ;  /* 0x000000050e037c10 */ /* 0x000fe4000ff7e0ff */
[----:B------:R-:W-:Y:S02]  /*0500*/  IADD3.X R9, PT, PT, R0, UR13, RZ, P2, !PT ;  /* 0x0000000d00097c10 */ /* 0x000fe400097fe4ff */
[----:B------:R-:W-:Y:S01]  /*0510*/  @!P0 IADD3.X R7, PT, PT, R7, UR13, R11, P4, !PT ;  /* 0x0000000d07078c10 */ /* 0x000fe2000a7fe40b */
[----:B------:R-:W-:Y:S01]  /*0520*/  @!P1 IMAD.WIDE.U32 R10, R14, UR6, R4 ;  /* 0x000000060e0a9c25 */ /* 0x000fe2000f8e0004 */
[----:B------:R-:W-:Y:S01]  /*0530*/  IADD3.X R12, PT, PT, R13, UR10, RZ, P3, !PT ;  /* 0x0000000a0d0c7c10 */ /* 0x000fe20009ffe4ff */
[----:B--2---:R-:W2:Y:S01]  /*0540*/  LDG.E.U8.CONSTANT R8, desc[UR8][R8.64] ;  /* 0x0000000808087981 */ /* 0x004ea2000c1e9100 */
[----:B------:R-:W-:Y:S01]  /*0550*/  ISETP.GE.U32.AND P2, PT, R3, UR14, PT ;  /* 0x0000000e03007c0c */ /* 0x000fe2000bf46070 */
[----:B------:R-:W-:Y:S01]  /*0560*/  @!P1 IMAD R13, R13, UR6, RZ ;  /* 0x000000060d0d9c24 */ /* 0x000fe2000f8e02ff */
[----:B------:R-:W-:Y:S01]  /*0570*/  @!P1 IADD3 R10, P3, PT, R10, UR12, RZ ;  /* 0x0000000c0a0a9c10 */ /* 0x000fe2000ff7e0ff */
[----:B------:R-:W3:Y:S01]  /*0580*/  @!P0 LDG.E.U8.CONSTANT R6, desc[UR8][R6.64] ;  /* 0x0000000806068981 */ /* 0x000ee2000c1e9100 */
[----:B------:R-:W-:Y:S01]  /*0590*/  ISETP.GE.U32.AND.EX P2, PT, R12, UR15, PT, P2 ;  /* 0x0000000f0c007c0c */ /* 0x000fe2000bf46120 */
[----:B------:R-:W-:-:S02]  /*05a0*/  @!P1 IMAD R13, R14, UR7, R13 ;  /* 0x000000070e0d9c24 */ /* 0x000fc4000f8e020d */
[----:B------:R-:W-:-:S03]  /*05b0*/  IMAD R12, R12, UR6, RZ ;  /* 0x000000060c0c7c24 */ /* 0x000fc6000f8e02ff */
[----:B------:R-:W-:Y:S01]  /*05c0*/  @!P1 IADD3.X R11, PT, PT, R11, UR13, R13, P3, !PT ;  /* 0x0000000d0b0b9c10 */ /* 0x000fe20009ffe40d */
[----:B------:R-:W-:-:S04]  /*05d0*/  IMAD.WIDE.U32 R4, R3, UR6, R4 ;  /* 0x0000000603047c25 */ /* 0x000fc8000f8e0004 */
[----:B------:R-:W-:Y:S01]  /*05e0*/  IMAD R3, R3, UR7, R12 ;  /* 0x0000000703037c24 */ /* 0x000fe2000f8e020c */
[----:B------:R-:W4:Y:S01]  /*05f0*/  @!P1 LDG.E.U8.CONSTANT R10, desc[UR8][R10.64] ;  /* 0x000000080a0a9981 */ /* 0x000f22000c1e9100 */
[----:B------:R-:W-:Y:S02]  /*0600*/  @!P2 IADD3 R4, P3, PT, R4, UR12, RZ ;  /* 0x0000000c0404ac10 */ /* 0x000fe4000ff7e0ff */
[----:B------:R-:W-:-:S05]  /*0610*/  IMAD.IADD R3, R5, 0x1, R3 ;  /* 0x0000000105037824 */ /* 0x000fca00078e0203 */
[----:B------:R-:W-:Y:S01]  /*0620*/  @!P2 IADD3.X R5, PT, PT, R3, UR13, RZ, P3, !PT ;  /* 0x0000000d0305ac10 */ /* 0x000fe20009ffe4ff */
[----:B------:R-:W0:Y:S04]  /*0630*/  LDCU.64 UR12, c[0x0][0x388] ;  /* 0x00007100ff0c77ac */ /* 0x000e280008000a00 */
[----:B------:R-:W5:Y:S01]  /*0640*/  @!P2 LDG.E.U8.CONSTANT R4, desc[UR8][R4.64] ;  /* 0x000000080404a981 */ /* 0x000f62000c1e9100 */
[----:B--2---:R-:W-:Y:S02]  /*0650*/  IMAD.SHL.U32 R8, R8, 0x40, RZ ;  /* 0x0000004008087824 */ /* 0x004fe400078e00ff */
[----:B---3--:R-:W-:-:S03]  /*0660*/  @!P0 IMAD.SHL.U32 R6, R6, 0x10, RZ ;  /* 0x0000001006068824 */ /* 0x008fc600078e00ff */
[----:B------:R-:W-:-:S04]  /*0670*/  PRMT R7, R8, 0x7610, R7 ;  /* 0x0000761008077816 */ /* 0x000fc80000000007 */
[----:B------:R-:W-:-:S04]  /*0680*/  @!P0 LOP3.LUT R6, R7, 0x30, R6, 0xf8, !PT ;  /* 0x0000003007068812 */ /* 0x000fc800078ef806 */
[----:B------:R-:W-:Y:S02]  /*0690*/  @!P0 PRMT R7, R6, 0x7610, R7 ;  /* 0x0000761006078816 */ /* 0x000fe40000000007 */
[----:B----4-:R-:W-:-:S04]  /*06a0*/  @!P1 SHF.L.U32 R10, R10, 0x2, RZ ;  /* 0x000000020a0a9819 */ /* 0x010fc800000006ff */
[----:B------:R-:W-:-:S04]  /*06b0*/  @!P1 LOP3.LUT R10, R7, 0xc, R10, 0xf8, !PT ;  /* 0x0000000c070a9812 */ /* 0x000fc800078ef80a */
[----:B------:R-:W-:Y:S02]  /*06c0*/  @!P1 PRMT R7, R10, 0x7610, R7 ;  /* 0x000076100a079816 */ /* 0x000fe40000000007 */
[----:B0-----:R-:W-:Y:S02]  /*06d0*/  IADD3 R2, P0, PT, R2, UR12, RZ ;  /* 0x0000000c02027c10 */ /* 0x001fe4000ff1e0ff */
[----:B-----5:R-:W-:Y:S02]  /*06e0*/  @!P2 LOP3.LUT R4, R7, 0x3, R4, 0xf8, !PT ;  /* 0x000000030704a812 */ /* 0x020fe400078ef804 */
[----:B------:R-:W-:Y:S02]  /*06f0*/  IADD3.X R3, PT, PT, R0, UR13, RZ, P0, !PT ;  /* 0x0000000d00037c10 */ /* 0x000fe400087fe4ff */
[----:B------:R-:W-:-:S05]  /*0700*/  @!P2 PRMT R7, R4, 0x7610, R7 ;  /* 0x000076100407a816 */ /* 0x000fca0000000007 */
[----:B------:R-:W-:Y:S01]  /*0710*/  STG.E.U8 desc[UR8][R2.64], R7 ;  /* 0x0000000702007986 */ /* 0x000fe2000c101108 */
[----:B------:R-:W-:Y:S05]  /*0720*/  EXIT ;  /* 0x000000000000794d */ /* 0x000fea0003800000 */
        .weak           $__internal_2_$__cuda_sm20_div_u64
        .type           $__internal_2_$__cuda_sm20_div_u64,@function
        .size           $__internal_2_$__cuda_sm20_div_u64,(.L_x_15 - $__internal_2_$__cuda_sm20_div_u64)
$__internal_2_$__cuda_sm20_div_u64:
        /* <DEDUP_REMOVED lines=17> */
[----:B------:R-:W-:Y:S02]  /*0840*/  IADD3 R9, P2, PT, R15, R8, RZ ;  /* 0x000000080f097210 */ /* 0x000fe40007f5e0ff */
[----:B------:R-:W-:-:S03]  /*0850*/  IADD3.X R8, PT, PT, R13, R7, RZ, P0, !PT ;  /* 0x000000070d087210 */ /* 0x000fc600007fe4ff */
        /* <DEDUP_REMOVED lines=17> */
[----:B------:R-:W-:-:S05]  /*0970*/  IMAD.HI.U32 R6, P0, R11, R2, R6 ;  /* 0x000000020b067227 */ /* 0x000fca0007800006 */
[----:B------:R-:W-:Y:S02]  /*0980*/  IADD3 R9, P1, PT, RZ, R6, RZ ;  /* 0x00000006ff097210 */ /* 0x000fe40007f3e0ff */
[----:B------:R-:W-:-:S03]  /*0990*/  IADD3.X R8, PT, PT, RZ, RZ, RZ, P0, !PT ;  /* 0x000000ffff087210 */ /* 0x000fc600007fe4ff */
        /* <DEDUP_REMOVED lines=10> */
[CC--:B------:R-:W-:Y:S02]  /*0a40*/  ISETP.GE.U32.AND.EX P0, PT, R12.reuse, R5.reuse, PT, P0 ;  /* 0x000000050c00720c */ /* 0x0c0fe40003f06100 */
[----:B------:R-:W-:Y:S02]  /*0a50*/  IADD3.X R10, PT, PT, R12, ~R5, RZ, P1, !PT ;  /* 0x800000050c0a7210 */ /* 0x000fe40000ffe4ff */
[----:B------:R-:W-:Y:S02]  /*0a60*/  SEL R9, R6, R9, P0 ;  /* 0x0000000906097207 */ /* 0x000fe40000000000 */
[----:B------:R-:W-:Y:S02]  /*0a70*/  SEL R7, R7, R13, P0 ;  /* 0x0000000d07077207 */ /* 0x000fe40000000000 */
[----:B------:R-:W-:Y:S02]  /*0a80*/  SEL R8, R8, R11, P0 ;  /* 0x0000000b08087207 */ /* 0x000fe40000000000 */
[----:B------:R-:W-:-:S02]  /*0a90*/  IADD3 R6, P2, PT, R9, 0x1, RZ ;  /* 0x0000000109067810 */ /* 0x000fc40007f5e0ff */
[----:B------:R-:W-:Y:S02]  /*0aa0*/  SEL R10, R10, R12, P0 ;  /* 0x0000000c0a0a7207 */ /* 0x000fe40000000000 */
[----:B------:R-:W-:Y:S01]  /*0ab0*/  ISETP.GE.U32.AND P0, PT, R7, R4, PT ;  /* 0x000000040700720c */ /* 0x000fe20003f06070 */
[----:B------:R-:W-:Y:S01]  /*0ac0*/  IMAD.X R7, RZ, RZ, R8, P2 ;  /* 0x000000ffff077224 */ /* 0x000fe200010e0608 */
[----:B------:R-:W-:Y:S02]  /*0ad0*/  ISETP.NE.U32.AND P1, PT, R4, RZ, PT ;  /* 0x000000ff0400720c */ /* 0x000fe40003f25070 */
[----:B------:R-:W-:Y:S02]  /*0ae0*/  ISETP.GE.U32.AND.EX P0, PT, R10, R5, PT, P0 ;  /* 0x000000050a00720c */ /* 0x000fe40003f06100 */
[----:B------:R-:W-:Y:S01]  /*0af0*/  ISETP.NE.AND.EX P1, PT, R5, RZ, PT, P1 ;  /* 0x000000ff0500720c */ /* 0x000fe20003f25310 */
[----:B------:R-:W-:Y:S01]  /*0b00*/  IMAD.MOV.U32 R5, RZ, RZ, 0x0 ;  /* 0x00000000ff057424 */ /* 0x000fe200078e00ff */
[----:B------:R-:W-:-:S02]  /*0b10*/  MOV R4, R0 ;  /* 0x0000000000047202 */ /* 0x000fc40000000f00 */
[----:B------:R-:W-:Y:S02]  /*0b20*/  SEL R6, R6, R9, P0 ;  /* 0x0000000906067207 */ /* 0x000fe40000000000 */
[----:B------:R-:W-:Y:S02]  /*0b30*/  SEL R7, R7, R8, P0 ;  /* 0x0000000807077207 */ /* 0x000fe40000000000 */
[----:B------:R-:W-:Y:S02]  /*0b40*/  SEL R6, R6, 0xffffffff, P1 ;  /* 0xffffffff06067807 */ /* 0x000fe40000800000 */
[----:B------:R-:W-:Y:S01]  /*0b50*/  SEL R7, R7, 0xffffffff, P1 ;  /* 0xffffffff07077807 */ /* 0x000fe20000800000 */
[----:B------:R-:W-:Y:S06]  /*0b60*/  RET.REL.NODEC R4 `(_Z16pack_2bit_kernelPKhPhmm) ;  /* 0xfffffff404247950 */ /* 0x000fec0003c3ffff */
.L_x_9:
        /* <DEDUP_REMOVED lines=9> */
.L_x_15:


//--------------------- .text._Z16pack_1bit_kernelPKhPhmm --------------------------
	.section	.text._Z16pack_1bit_kernelPKhPhmm,"ax",@progbits
	.align	128
        .global         _Z16pack_1bit_kernelPKhPhmm
        .type           _Z16pack_1bit_kernelPKhPhmm,@function
        .size           _Z16pack_1bit_kernelPKhPhmm,(.L_x_16 - _Z16pack_1bit_kernelPKhPhmm)
        .other          _Z16pack_1bit_kernelPKhPhmm,@"STO_CUDA_ENTRY STV_DEFAULT"
_Z16pack_1bit_kernelPKhPhmm:
.text._Z16pack_1bit_kernelPKhPhmm:
        /* <DEDUP_REMOVED lines=20> */
[----:B------:R-:W-:Y:S02]  /*0140*/  IMAD.MOV.U32 R7, RZ, RZ, RZ ;  /* 0x000000ffff077224 */ /* 0x000fe400078e00ff */
[----:B------:R-:W-:-:S04]  /*0150*/  IMAD.MOV.U32 R11, RZ, RZ, RZ ;  /* 0x000000ffff0b7224 */ /* 0x000fc800078e00ff */
        /* <DEDUP_REMOVED lines=19> */
.L_x_10:
[----:B------:R-:W-:-:S07]  /*0290*/  MOV R0, 0x2b0 ;  /* 0x000002b000007802 */ /* 0x000fce0000000f00 */
[----:B------:R-:W-:Y:S05]  /*02a0*/  CALL.REL.NOINC `($__internal_3_$__cuda_sm20_div_u64) ;  /* 0x0000000400e87944 */ /* 0x000fea0003c00000 */
        /* <DEDUP_REMOVED lines=9> */
.L_x_11:
[----:B------:R-:W-:-:S04]  /*0340*/  ISETP.GE.U32.AND P0, PT, R10, UR5, PT ;  /* 0x000000050a007c0c */ /* 0x000fc8000bf06070 */
[----:B------:R-:W-:-:S13]  /*0350*/  ISETP.GE.U32.AND.EX P0, PT, R11, UR10, PT, P0 ;  /* 0x0000000a0b007c0c */ /* 0x000fda000bf06100 */
[----:B------:R-:W-:Y:S05]  /*0360*/  @P0 EXIT ;  /* 0x000000000000094d */ /* 0x000fea0003800000 */
[----:B------:R-:W0:Y:S01]  /*0370*/  LDCU.64 UR12, c[0x0][0x390] ;  /* 0x00007200ff0c77ac */ /* 0x000e220008000a00 */
[C---:B------:R-:W-:Y:S01]  /*0380*/  IADD3 R5, P0, PT, R10.reuse, UR5, RZ ;  /* 0x000000050a057c10 */ /* 0x040fe2000ff1e0ff */
[C---:B------:R-:W-:Y:S01]  /*0390*/  IMAD R9, R11.reuse, UR6, RZ ;  /* 0x000000060b097c24 */ /* 0x040fe2000f8e02ff */
[----:B------:R-:W1:Y:S02]  /*03a0*/  LDCU.64 UR8, c[0x0][0x380] ;  /* 0x00007000ff0877ac */ /* 0x000e640008000a00 */
[----:B------:R-:W-:Y:S01]  /*03b0*/  IADD3.X R0, PT, PT, R11, UR10, RZ, P0, !PT ;  /* 0x0000000a0b007c10 */ /* 0x000fe200087fe4ff */
[C---:B------:R-:W-:Y:S01]  /*03c0*/  IMAD R9, R10.reuse, UR7, R9 ;  /* 0x000000070a097c24 */ /* 0x040fe2000f8e0209 */
[----:B------:R-:W-:Y:S01]  /*03d0*/  IADD3 R19, P0, PT, R5, UR5, RZ ;  /* 0x0000000505137c10 */ /* 0x000fe2000ff1e0ff */
[----:B------:R-:W-:-:S03]  /*03e0*/  IMAD.WIDE.U32 R10, R10, UR6, R6 ;  /* 0x000000060a0a7c25 */ /* 0x000fc6000f8e0006 */
[C---:B------:R-:W-:Y:S02]  /*03f0*/  IADD3.X R8, PT, PT, R0.reuse, UR10, RZ, P0, !PT ;  /* 0x0000000a00087c10 */ /* 0x040fe400087fe4ff */
[----:B0-----:R-:W-:Y:S02]  /*0400*/  ISETP.GE.U32.AND P6, PT, R5, UR12, PT ;  /* 0x0000000c05007c0c */ /* 0x001fe4000bfc6070 */
[----:B------:R-:W-:Y:S02]  /*0410*/  ISETP.GE.U32.AND P5, PT, R19, UR12, PT ;  /* 0x0000000c13007c0c */ /* 0x000fe4000bfa6070 */
[----:B------:R-:W-:Y:S02]  /*0420*/  ISETP.GE.U32.AND.EX P6, PT, R0, UR13, PT, P6 ;  /* 0x0000000d00007c0c */ /* 0x000fe4000bfc6160 */
[----:B------:R-:W-:Y:S02]  /*0430*/  ISETP.GE.U32.AND.EX P5, PT, R8, UR13, PT, P5 ;  /* 0x0000000d08007c0c */ /* 0x000fe4000bfa6150 */
[----:B------:R-:W-:-:S09]  /*0440*/  P2R R17, PR, RZ, 0x40 ;  /* 0x00000040ff117803 */ /* 0x000fd20000000000 */
[----:B------:R-:W-:Y:S02]  /*0450*/  @!P6 IMAD R0, R0, UR6, RZ ;  /* 0x000000060000ec24 */ /* 0x000fe4000f8e02ff */
[----:B------:R-:W-:-:S04]  /*0460*/  @!P6 IMAD.WIDE.U32 R2, R5, UR6, R6 ;  /* 0x000000060502ec25 */ /* 0x000fc8000f8e0006 */
[----:B------:R-:W-:Y:S01]  /*0470*/  @!P6 IMAD R5, R5, UR7, R0 ;  /* 0x000000070505ec24 */ /* 0x000fe2000f8e0200 */
[----:B-1----:R-:W-:Y:S01]  /*0480*/  @!P6 IADD3 R4, P0, PT, R2, UR8, RZ ;  /* 0x000000080204ec10 */ /* 0x002fe2000ff1e0ff */
[----:B------:R-:W-:-:S03]  /*0490*/  @!P5 IMAD R0, R8, UR6, RZ ;  /* 0x000000060800dc24 */ /* 0x000fc6000f8e02ff */
[----:B------:R-:W-:Y:S01]  /*04a0*/  @!P6 IADD3.X R5, PT, PT, R3, UR9, R5, P0, !PT ;  /* 0x000000090305ec10 */ /* 0x000fe200087fe405 */
[C---:B------:R-:W-:Y:S01]  /*04b0*/  @!P5 IMAD.WIDE.U32 R2, R19.reuse, UR6, R6 ;  /* 0x000000061302dc25 */ /* 0x040fe2000f8e0006 */
[----:B------:R-:W-:-:S03]  /*04c0*/  IADD3 R15, P0, PT, R19, UR5, RZ ;  /* 0x00000005130f7c10 */ /* 0x000fc6000ff1e0ff */
[----:B------:R-:W-:Y:S01]  /*04d0*/  @!P5 IMAD R13, R19, UR7, R0 ;  /* 0x00000007130ddc24 */ /* 0x000fe2000f8e0200 */
[----:B------:R-:W-:Y:S01]  /*04e0*/  IADD3.X R14, PT, PT, R8, UR10, RZ, P0, !PT ;  /* 0x0000000a080e7c10 */ /* 0x000fe200087fe4ff */
[----:B------:R-:W-:Y:S01]  /*04f0*/  IMAD.IADD R0, R11, 0x1, R9 ;  /* 0x000000010b007824 */ /* 0x000fe200078e0209 */
[C---:B------:R-:W-:Y:S02]  /*0500*/  ISETP.GE.U32.AND P4, PT, R15.reuse, UR12, PT ;  /* 0x0000000c0f007c0c */ /* 0x040fe4000bf86070 */
[----:B------:R-:W-:Y:S02]  /*0510*/  IADD3 R19, P1, PT, R15, UR5, RZ ;  /* 0x000000050f137c10 */ /* 0x000fe4000ff3e0ff */
[----:B------:R-:W-:Y:S02]  /*0520*/  @!P5 IADD3 R2, P0, PT, R2, UR8, RZ ;  /* 0x000000080202dc10 */ /* 0x000fe4000ff1e0ff */
[----:B------:R-:W-:Y:S02]  /*0530*/  ISETP.GE.U32.AND.EX P4, PT, R14, UR13, PT, P4 ;  /* 0x0000000d0e007c0c */ /* 0x000fe4000bf86140 */
[----:B------:R-:W-:-:S02]  /*0540*/  ISETP.GE.U32.AND P3, PT, R19, UR12, PT ;  /* 0x0000000c13007c0c */ /* 0x000fc4000bf66070 */
[----:B------:R-:W-:Y:S02]  /*0550*/  IADD3.X R20, PT, PT, R14, UR10, RZ, P1, !PT ;  /* 0x0000000a0e147c10 */ /* 0x000fe40008ffe4ff */
[----:B------:R-:W-:Y:S02]  /*0560*/  @!P5 IADD3.X R3, PT, PT, R3, UR9, R13, P0, !PT ;  /* 0x000000090303dc10 */ /* 0x000fe400087fe40d */
[----:B------:R-:W-:Y:S02]  /*0570*/  IADD3 R21, P0, PT, R19, UR5, RZ ;  /* 0x0000000513157c10 */ /* 0x000fe4000ff1e0ff */
[----:B------:R-:W-:Y:S02]  /*0580*/  ISETP.GE.U32.AND.EX P3, PT, R20, UR13, PT, P3 ;  /* 0x0000000d14007c0c */ /* 0x000fe4000bf66130 */
[----:B------:R-:W-:Y:S01]  /*0590*/  ISETP.GE.U32.AND P2, PT, R21, UR12, PT ;  /* 0x0000000c15007c0c */ /* 0x000fe2000bf46070 */
[----:B------:R-:W-:Y:S01]  /*05a0*/  @!P4 IMAD R14, R14, UR6, RZ ;  /* 0x000000060e0ecc24 */ /* 0x000fe2000f8e02ff */
[----:B------:R-:W-:Y:S01]  /*05b0*/  IADD3.X R18, PT, PT, R20, UR10, RZ, P0, !PT ;  /* 0x0000000a14127c10 */ /* 0x000fe200087fe4ff */
[----:B------:R-:W-:Y:S01]  /*05c0*/  @!P4 IMAD.WIDE.U32 R12, R15, UR6, R6 ;  /* 0x000000060f0ccc25 */ /* 0x000fe2000f8e0006 */
[----:B------:R-:W-:-:S02]  /*05d0*/  IADD3 R8, P1, PT, R10, UR8, RZ ;  /* 0x000000080a087c10 */ /* 0x000fc4000ff3e0ff */
[----:B------:R-:W-:Y:S01]  /*05e0*/  IADD3 R11, P0, PT, R21, UR5, RZ ;  /* 0x00000005150b7c10 */ /* 0x000fe2000ff1e0ff */
[----:B------:R-:W-:Y:S01]  /*05f0*/  @!P4 IMAD R23, R15, UR7, R14 ;  /* 0x000000070f17cc24 */ /* 0x000fe2000f8e020e */
[----:B------:R-:W-:Y:S02]  /*0600*/  ISETP.GE.U32.AND.EX P2, PT, R18, UR13, PT, P2 ;  /* 0x0000000d12007c0c */ /* 0x000fe4000bf46120 */
[----:B------:R-:W-:Y:S01]  /*0610*/  IADD3.X R9, PT, PT, R0, UR9, RZ, P1, !PT ;  /* 0x0000000900097c10 */ /* 0x000fe20008ffe4ff */
[----:B------:R-:W-:Y:S01]  /*0620*/  @!P3 IMAD R20, R20, UR6, RZ ;  /* 0x000000061414bc24 */ /* 0x000fe2000f8e02ff */
[----:B------:R-:W-:Y:S01]  /*0630*/  ISETP.GE.U32.AND P1, PT, R11, UR12, PT ;  /* 0x0000000c0b007c0c */ /* 0x000fe2000bf26070 */
[----:B------:R-:W-:Y:S01]  /*0640*/  @!P3 IMAD.WIDE.U32 R14, R19, UR6, R6 ;  /* 0x00000006130ebc25 */ /* 0x000fe2000f8e0006 */
[----:B------:R-:W-:Y:S02]  /*0650*/  IADD3.X R16, PT, PT, R18, UR10, RZ, P0, !PT ;  /* 0x0000000a12107c10 */ /* 0x000fe400087fe4ff */
[----:B------:R-:W-:-:S02]  /*0660*/  @!P4 IADD3 R12, P0, PT, R12, UR8, RZ ;  /* 0x000000080c0ccc10 */ /* 0x000fc4000ff1e0ff */
[----:B------:R-:W-:Y:S02]  /*0670*/  ISETP.GE.U32.AND.EX P1, PT, R16, UR13, PT, P1 ;  /* 0x0000000d10007c0c */ /* 0x000fe4000bf26110 */
[----:B------:R-:W-:Y:S01]  /*0680*/  @!P4 IADD3.X R13, PT, PT, R13, UR9, R23, P0, !PT ;  /* 0x000000090d0dcc10 */ /* 0x000fe200087fe417 */
[----:B------:R-:W-:Y:S01]  /*0690*/  @!P3 IMAD R23, R19, UR7, R20 ;  /* 0x000000071317bc24 */ /* 0x000fe2000f8e0214 */
[----:B------:R-:W-:Y:S01]  /*06a0*/  @!P3 IADD3 R14, P0, PT, R14, UR8, RZ ;  /* 0x000000080e0ebc10 */ /* 0x000fe2000ff1e0ff */
[----:B------:R-:W-:Y:S02]  /*06b0*/  @!P2 IMAD R20, R18, UR6, RZ ;  /* 0x000000061214ac24 */ /* 0x000fe4000f8e02ff */
[----:B------:R-:W-:Y:S01]  /*06c0*/  @!P2 IMAD.WIDE.U32 R18, R21, UR6, R6 ;  /* 0x000000061512ac25 */ /* 0x000fe2000f8e0006 */
[----:B------:R-:W-:-:S03]  /*06d0*/  @!P3 IADD3.X R15, PT, PT, R15, UR9, R23, P0, !PT ;  /* 0x000000090f0fbc10 */ /* 0x000fc600087fe417 */
[----:B------:R-:W-:Y:S01]  /*06e0*/  @!P2 IMAD R23, R21, UR7, R20 ;  /* 0x000000071517ac24 */ /* 0x000fe2000f8e0214 */
[----:B------:R-:W-:Y:S01]  /*06f0*/  @!P2 IADD3 R18, P0, PT, R18, UR8, RZ ;  /* 0x000000081212ac10 */ /* 0x000fe2000ff1e0ff */
[----:B------:R-:W-:Y:S02]  /*0700*/  @!P1 IMAD R22, R16, UR6, RZ ;  /* 0x0000000610169c24 */ /* 0x000fe4000f8e02ff */
[----:B------:R-:W-:Y:S01]  /*0710*/  @!P1 IMAD.WIDE.U32 R20, R11, UR6, R6 ;  /* 0x000000060b149c25 */ /* 0x000fe2000f8e0006 */
[----:B------:R-:W-:-:S03]  /*0720*/  @!P2 IADD3.X R19, PT, PT, R19, UR9, R23, P0, !PT ;  /* 0x000000091313ac10 */ /* 0x000fc600087fe417 */
[----:B------:R-:W-:Y:S01]  /*0730*/  @!P1 IMAD R23, R11, UR7, R22 ;  /* 0x000000070b179c24 */ /* 0x000fe2000f8e0216 */
[----:B------:R-:W-:-:S04]  /*0740*/  @!P1 IADD3 R20, P0, PT, R20, UR8, RZ ;  /* 0x0000000814149c10 */ /* 0x000fc8000ff1e0ff */
[----:B------:R-:W-:Y:S02]  /*0750*/  @!P1 IADD3.X R21, PT, PT, R21, UR9, R23, P0, !PT ;  /* 0x0000000915159c10 */ /* 0x000fe400087fe417 */
[----:B------:R-:W-:-:S04]  /*0760*/  IADD3 R11, P0, PT, R11, UR5, RZ ;  /* 0x000000050b0b7c10 */ /* 0x000fc8000ff1e0ff */
[----:B------:R-:W-:Y:S01]  /*0770*/  IADD3.X R16, PT, PT, R16, UR10, RZ, P0, !PT ;  /* 0x0000000a10107c10 */ /* 0x000fe200087fe4ff */
[C---:B------:R-:W-:Y:S01]  /*0780*/  IMAD.WIDE.U32 R6, R11.reuse, UR6, R6 ;  /* 0x000000060b067c25 */ /* 0x040fe2000f8e0006 */
[----:B------:R-:W-:-:S04]  /*0790*/  ISETP.GE.U32.AND P0, PT, R11, UR12, PT ;  /* 0x0000000c0b007c0c */ /* 0x000fc8000bf06070 */
[C---:B------:R-:W-:Y:S01]  /*07a0*/  ISETP.GE.U32.AND.EX P0, PT, R16.reuse, UR13, PT, P0 ;  /* 0x0000000d10007c0c */ /* 0x040fe2000bf06100 */
[----:B------:R-:W-:Y:S01]  /*07b0*/  IMAD R16, R16, UR6, RZ ;  /* 0x0000000610107c24 */ /* 0x000fe2000f8e02ff */
[----:B------:R-:W0:Y:S03]  /*07c0*/  LDCU.64 UR12, c[0x0][0x388] ;  /* 0x00007100ff0c77ac */ /* 0x000e260008000a00 */
[----:B------:R-:W-:-:S04]  /*07d0*/  IMAD R11, R11, UR7, R16 ;  /* 0x000000070b0b7c24 */ /* 0x000fc8000f8e0210 */
[----:B------:R-:W-:-:S04]  /*07e0*/  IMAD.IADD R11, R7, 0x1, R11 ;  /* 0x00000001070b7824 */ /* 0x000fc800078e020b */
[----:B------:R-:W-:-:S04]  /*07f0*/  @!P0 IADD3 R6, P6, PT, R6, UR8, RZ ;  /* 0x0000000806068c10 */ /* 0x000fc8000ffde0ff */
[----:B------:R-:W-:Y:S01]  /*0800*/  @!P0 IADD3.X R7, PT, PT, R11, UR9, RZ, P6, !PT ;  /* 0x000000090b078c10 */ /* 0x000fe2000b7fe4ff */
[----:B------:R-:W1:Y:S01]  /*0810*/  LDCU.64 UR8, c[0x0][0x358] ;  /* 0x00006b00ff0877ac */ /* 0x000e620008000a00 */
[----:B------:R-:W-:Y:S01]  /*0820*/  ISETP.NE.AND P6, PT, R17, RZ, PT ;  /* 0x000000ff1100720c */ /* 0x000fe20003fc5270 */
[----:B-1----:R-:W2:-:S12]  /*0830*/  LDG.E.U8.CONSTANT R8, desc[UR8][R8.64] ;  /* 0x0000000808087981 */ /* 0x002e98000c1e9100 */
[----:B------:R-:W3:Y:S04]  /*0840*/  @!P6 LDG.E.U8.CONSTANT R4, desc[UR8][R4.64] ;  /* 0x000000080404e981 */ /* 0x000ee8000c1e9100 */
[----:B------:R-:W4:Y:S04]  /*0850*/  @!P5 LDG.E.U8.CONSTANT R2, desc[UR8][R2.64] ;  /* 0x000000080202d981 */ /* 0x000f28000c1e9100 */
[----:B------:R-:W5:Y:S04]  /*0860*/  @!P4 LDG.E.U8.CONSTANT R12, desc[UR8][R12.64] ;  /* 0x000000080c0cc981 */ /* 0x000f68000c1e9100 */
[----:B------:R-:W5:Y:S04]  /*0870*/  @!P3 LDG.E.U8.CONSTANT R14, desc[UR8][R14.64] ;  /* 0x000000080e0eb981 */ /* 0x000f68000c1e9100 */
[----:B------:R-:W5:Y:S04]  /*0880*/  @!P2 LDG.E.U8.CONSTANT R18, desc[UR8][R18.64] ;  /* 0x000000081212a981 */ /* 0x000f68000c1e9100 */
[----:B------:R-:W5:Y:S04]  /*0890*/  @!P1 LDG.E.U8.CONSTANT R20, desc[UR8][R20.64] ;  /* 0x0000000814149981 */ /* 0x000f68000c1e9100 */
[----:B------:R-:W5:Y:S01]  /*08a0*/  @!P0 LDG.E.U8.CONSTANT R6, desc[UR8][R6.64] ;  /* 0x0000000806068981 */ /* 0x000f62000c1e9100 */
[----:B--2---:R-:W-:-:S02]  /*08b0*/  IMAD.SHL.U32 R11, R8, 0x80, RZ ;  /* 0x00000080080b7824 */ /* 0x004fc400078e00ff */
[----:B---3--:R-:W-:-:S03]  /*08c0*/  @!P6 IMAD.SHL.U32 R16, R4, 0x40, RZ ;  /* 0x000000400410e824 */ /* 0x008fc600078e00ff */
[----:B------:R-:W-:Y:S01]  /*08d0*/  PRMT R17, R11, 0x7610, R17 ;  /* 0x000076100b117816 */ /* 0x000fe20000000011 */
[----:B----4-:R-:W-:-:S03]  /*08e0*/  @!P5 IMAD.SHL.U32 R2, R2, 0x20, RZ ;  /* 0x000000200202d824 */ /* 0x010fc600078e00ff */
[----:B------:R-:W-:Y:S01]  /*08f0*/  @!P6 LOP3.LUT R16, R17, 0x40, R16, 0xf8, !PT ;  /* 0x000000401110e812 */ /* 0x000fe200078ef810 */
[----:B-----5:R-:W-:-:S03]  /*0900*/  @!P4 IMAD.SHL.U32 R12, R12, 0x10, RZ ;  /* 0x000000100c0cc824 */ /* 0x020fc600078e00ff */
[----:B------:R-:W-:Y:S01]  /*0910*/  @!P6 PRMT R17, R16, 0x7610, R17 ;  /* 0x000076101011e816 */ /* 0x000fe20000000011 */
[----:B------:R-:W-:-:S03]  /*0920*/  @!P3 IMAD.SHL.U32 R14, R14, 0x8, RZ ;  /* 0x000000080e0eb824 */ /* 0x000fc600078e00ff */
[----:B------:R-:W-:Y:S01]  /*0930*/  @!P5 LOP3.LUT R2, R17, 0x20, R2, 0xf8, !PT ;  /* 0x000000201102d812 */ /* 0x000fe200078ef802 */
[----:B------:R-:W-:-:S03]  /*0940*/  @!P2 IMAD.SHL.U32 R18, R18, 0x4, RZ ;  /* 0x000000041212a824 */ /* 0x000fc600078e00ff */
[----:B------:R-:W-:Y:S01]  /*0950*/  @!P5 PRMT R17, R2, 0x7610, R17 ;  /* 0x000076100211d816 */ /* 0x000fe20000000011 */
[----:B------:R-:W-:-:S03]  /*0960*/  @!P1 IMAD.SHL.U32 R20, R20, 0x2, RZ ;  /* 0x0000000214149824 */ /* 0x000fc600078e00ff */
[----:B------:R-:W-:-:S04]  /*0970*/  @!P4 LOP3.LUT R12, R17, 0x10, R12, 0xf8, !PT ;  /* 0x00000010110cc812 */ /* 0x000fc800078ef80c */
[----:B------:R-:W-:-:S04]  /*0980*/  @!P4 PRMT R17, R12, 0x7610, R17 ;  /* 0x000076100c11c816 */ /* 0x000fc80000000011 */
[----:B------:R-:W-:-:S04]  /*0990*/  @!P3 LOP3.LUT R14, R17, 0x8, R14, 0xf8, !PT ;  /* 0x00000008110eb812 */ /* 0x000fc800078ef80e */
[----:B------:R-:W-:-:S04]  /*09a0*/  @!P3 PRMT R17, R14, 0x7610, R17 ;  /* 0x000076100e11b816 */ /* 0x000fc80000000011 */
[----:B------:R-:W-:-:S04]  /*09b0*/  @!P2 LOP3.LUT R18, R17, 0x4, R18, 0xf8, !PT ;  /* 0x000000041112a812 */ /* 0x000fc800078ef812 */
[----:B------:R-:W-:-:S04]  /*09c0*/  @!P2 PRMT R17, R18, 0x7610, R17 ;  /* 0x000076101211a816 */ /* 0x000fc80000000011 */
[----:B------:R-:W-:-:S04]  /*09d0*/  @!P1 LOP3.LUT R20, R17, 0x2, R20, 0xf8, !PT ;  /* 0x0000000211149812 */ /* 0x000fc800078ef814 */
[----:B------:R-:W-:Y:S02]  /*09e0*/  @!P1 PRMT R17, R20, 0x7610, R17 ;  /* 0x0000761014119816 */ /* 0x000fe40000000011 */
[----:B0-----:R-:W-:Y:S02]  /*09f0*/  IADD3 R10, P1, PT, R10, UR12, RZ ;  /* 0x0000000c0a0a7c10 */ /* 0x001fe4000ff3e0ff */
[----:B------:R-:W-:Y:S02]  /*0a00*/  @!P0 LOP3.LUT R6, R17, 0x1, R6, 0xf8, !PT ;  /* 0x0000000111068812 */ /* 0x000fe400078ef806 */
[----:B------:R-:W-:Y:S02]  /*0a10*/  IADD3.X R11, PT, PT, R0, UR13, RZ, P1, !PT ;  /* 0x0000000d000b7c10 */ /* 0x000fe40008ffe4ff */
[----:B------:R-:W-:-:S05]  /*0a20*/  @!P0 PRMT R17, R6, 0x7610, R17 ;  /* 0x0000761006118816 */ /* 0x000fca0000000011 */
[----:B------:R-:W-:Y:S01]  /*0a30*/  STG.E.U8 desc[UR8][R10.64], R17 ;  /* 0x000000110a007986 */ /* 0x000fe2000c101108 */
[----:B------:R-:W-:Y:S05]  /*0a40*/  EXIT ;  /* 0x000000000000794d */ /* 0x000fea0003800000 */
        .weak           $__internal_3_$__cuda_sm20_div_u64
        .type           $__internal_3_$__cuda_sm20_div_u64,@function
        .size           $__internal_3_$__cuda_sm20_div_u64,(.L_x_16 - $__internal_3_$__cuda_sm20_div_u64)
$__internal_3_$__cuda_sm20_div_u64:
        /* <DEDUP_REMOVED lines=55> */
[----:B------:R-:W-:-:S02]  /*0dc0*/  SEL R6, R8, R11, P0 ;  /* 0x0000000b08067207 */ /* 0x000fc40000000000 */
[----:B------:R-:W-:Y:S02]  /*0dd0*/  IADD3 R10, P2, PT, R9, 0x1, RZ ;  /* 0x00000001090a7810 */ /* 0x000fe40007f5e0ff */
[----:B------:R-:W-:Y:S01]  /*0de0*/  ISETP.GE.U32.AND P0, PT, R7, R4, PT ;  /* 0x000000040700720c */ /* 0x000fe20003f06070 */
[----:B------:R-:W-:Y:S01]  /*0df0*/  IMAD.MOV.U32 R4, RZ, RZ, R0 ;  /* 0x000000ffff047224 */ /* 0x000fe200078e0000 */
[----:B------:R-:W-:Y:S01]  /*0e00*/  ISETP.NE.AND.EX P1, PT, R5, RZ, PT, P1 ;  /* 0x000000ff0500720c */ /* 0x000fe20003f25310 */
[----:B------:R-:W-:Y:S01]  /*0e10*/  IMAD.X R11, RZ, RZ, R6, P2 ;  /* 0x000000ffff0b7224 */ /* 0x000fe200010e0606 */
[----:B------:R-:W-:Y:S01]  /*0e20*/  ISETP.GE.U32.AND.EX P0, PT, R12, R5, PT, P0 ;  /* 0x000000050c00720c */ /* 0x000fe20003f06100 */
[----:B------:R-:W-:-:S03]  /*0e30*/  IMAD.MOV.U32 R5, RZ, RZ, 0x0 ;  /* 0x00000000ff057424 */ /* 0x000fc600078e00ff */
[----:B------:R-:W-:Y:S02]  /*0e40*/  SEL R10, R10, R9, P0 ;  /* 0x000000090a0a7207 */ /* 0x000fe40000000000 */
[----:B------:R-:W-:Y:S02]  /*0e50*/  SEL R11, R11, R6, P0 ;  /* 0x000000060b0b7207 */ /* 0x000fe40000000000 */
[----:B------:R-:W-:Y:S02]  /*0e60*/  SEL R10, R10, 0xffffffff, P1 ;  /* 0xffffffff0a0a7807 */ /* 0x000fe40000800000 */
[----:B------:R-:W-:Y:S01]  /*0e70*/  SEL R11, R11, 0xffffffff, P1 ;  /* 0xffffffff0b0b7807 */ /* 0x000fe20000800000 */
[----:B------:R-:W-:Y:S06]  /*0e80*/  RET.REL.NODEC R4 `(_Z16pack_1bit_kernelPKhPhmm) ;  /* 0xfffffff0045c7950 */ /* 0x000fec0003c3ffff */
.L_x_12:
        /* <DEDUP_REMOVED lines=15> */
.L_x_16:


//--------------------- .nv.shared.reserved.0     --------------------------
	.section	.nv.shared.reserved.0,"aw",@nobits
	.weak		__nv_reservedSMEM_offset_0_alias
	.size		__nv_reservedSMEM_offset_0_alias, 0, 64
	.other		__nv_reservedSMEM_offset_0_alias,@"STO_CUDA_RESERVED_SHARED STV_DEFAULT"
__nv_reservedSMEM_offset_0_alias:
	.zero		0
	.zero		64


//--------------------- .nv.constant0._Z16pack_8bit_kernelPKhPhm --------------------------
	.section	.nv.constant0._Z16pack_8bit_kernelPKhPhm,"a",@progbits
	.sectionflags	@""
	.align	4
.nv.constant0._Z16pack_8bit_kernelPKhPhm:
	.zero		920


//--------------------- .nv.constant0._Z16pack_4bit_kernelPKhPhmm --------------------------
	.section	.nv.constant0._Z16pack_4bit_kernelPKhPhmm,"a",@progbits
	.sectionflags	@""
	.align	4
.nv.constant0._Z16pack_4bit_kernelPKhPhmm:
	.zero		928


//--------------------- .nv.constant0._Z16pack_3bit_kernelPKjPimm --------------------------
	.section	.nv.constant0._Z16pack_3bit_kernelPKjPimm,"a",@progbits
	.sectionflags	@""
	.align	4
.nv.constant0._Z16pack_3bit_kernelPKjPimm:
	.zero		928


//--------------------- .nv.constant0._Z16pack_2bit_kernelPKhPhmm --------------------------
	.section	.nv.constant0._Z16pack_2bit_kernelPKhPhmm,"a",@progbits
	.sectionflags	@""
	.align	4
.nv.constant0._Z16pack_2bit_kernelPKhPhmm:
	.zero		928


//--------------------- .nv.constant0._Z16pack_1bit_kernelPKhPhmm --------------------------
	.section	.nv.constant0._Z16pack_1bit_kernelPKhPhmm,"a",@progbits
	.sectionflags	@""
	.align	4
.nv.constant0._Z16pack_1bit_kernelPKhPhmm:
	.zero		928


//--------------------- SYMBOLS --------------------------

	.type		.nv.reservedSmem.offset0,@object
	.size		.nv.reservedSmem.offset0,0x4
